//
// Generated by NVIDIA NVVM Compiler
//
// Compiler Build ID: CL-36424714
// Cuda compilation tools, release 13.0, V13.0.88
// Based on NVVM 20.0.0
//

.version 9.0
.target sm_100
.address_size 64

	// .globl	_Z6kernelILi128EEvPfS0_S0_l
.global .align 4 .b8 precalc_xorwow_matrix[102400];
.global .align 4 .b8 precalc_xorwow_offset_matrix[102400];
.global .align 4 .b8 mrg32k3aM1[2304];
.global .align 4 .b8 mrg32k3aM2[2304];
.global .align 4 .b8 mrg32k3aM1SubSeq[2016];
.global .align 4 .b8 mrg32k3aM2SubSeq[2016];
.global .align 4 .b8 mrg32k3aM1Seq[2304];
.global .align 4 .b8 mrg32k3aM2Seq[2304];
.const .align 8 .b8 __cr_lgamma_table[72];
// _ZZ6kernelILi128EEvPfS0_S0_lE1w has been demoted
// _ZZ6kernelILi128EEvPfS0_S0_lE7indices has been demoted
// _ZZ6kernelILi128EEvPfS0_S0_lE9residuals has been demoted
// _ZZ6kernelILi128EEvPfS0_S0_lE14residuals_copy has been demoted
// _ZZ6kernelILi128EEvPfS0_S0_lE8gradient has been demoted
// _ZZ6kernelILi128EEvPfS0_S0_lE4loss has been demoted
// _ZZ6kernelILi128EEvPfS0_S0_lE9index_low has been demoted
// _ZZ6kernelILi128EEvPfS0_S0_lE10index_high has been demoted
// _ZZ6kernelILi128EEvPfS0_S0_lE31z_score_trimming_flag_converged has been demoted

.visible .entry _Z6kernelILi128EEvPfS0_S0_l(
	.param .u64 .ptr .align 1 _Z6kernelILi128EEvPfS0_S0_l_param_0,
	.param .u64 .ptr .align 1 _Z6kernelILi128EEvPfS0_S0_l_param_1,
	.param .u64 .ptr .align 1 _Z6kernelILi128EEvPfS0_S0_l_param_2,
	.param .u64 _Z6kernelILi128EEvPfS0_S0_l_param_3
)
{
	.local .align 16 .b8 	__local_depot0[512];
	.reg .b64 	%SP;
	.reg .b64 	%SPL;
	.reg .pred 	%p<70>;
	.reg .b16 	%rs<5>;
	.reg .b32 	%r<299>;
	.reg .b32 	%f<236>;
	.reg .b64 	%rd<60>;
	// demoted variable
	.shared .align 4 .b8 _ZZ6kernelILi128EEvPfS0_S0_lE1w[24];
	// demoted variable
	.shared .align 4 .b8 _ZZ6kernelILi128EEvPfS0_S0_lE7indices[512];
	// demoted variable
	.shared .align 4 .b8 _ZZ6kernelILi128EEvPfS0_S0_lE9residuals[512];
	// demoted variable
	.shared .align 4 .b8 _ZZ6kernelILi128EEvPfS0_S0_lE14residuals_copy[512];
	// demoted variable
	.shared .align 4 .b8 _ZZ6kernelILi128EEvPfS0_S0_lE8gradient[24];
	// demoted variable
	.shared .align 4 .f32 _ZZ6kernelILi128EEvPfS0_S0_lE4loss;
	// demoted variable
	.shared .align 4 .u32 _ZZ6kernelILi128EEvPfS0_S0_lE9index_low;
	// demoted variable
	.shared .align 4 .u32 _ZZ6kernelILi128EEvPfS0_S0_lE10index_high;
	// demoted variable
	.shared .align 1 .u8 _ZZ6kernelILi128EEvPfS0_S0_lE31z_score_trimming_flag_converged;
	mov.u64 	%SPL, __local_depot0;
	ld.param.u64 	%rd8, [_Z6kernelILi128EEvPfS0_S0_l_param_0];
	ld.param.u64 	%rd6, [_Z6kernelILi128EEvPfS0_S0_l_param_1];
	ld.param.u64 	%rd9, [_Z6kernelILi128EEvPfS0_S0_l_param_3];
	cvta.to.global.u64 	%rd1, %rd8;
	add.u64 	%rd2, %SPL, 0;
	mov.u32 	%r1, %ctaid.x;
	cvt.u32.u64 	%r85, %rd9;
	xor.b32  	%r86, %r85, -1429050551;
	mul.lo.s32 	%r2, %r86, 1099087573;
	{ .reg .b32 tmp; mov.b64 {tmp, %r87}, %rd9; }
	xor.b32  	%r88, %r87, -136515619;
	mul.lo.s32 	%r3, %r88, -1703105765;
	add.s32 	%r89, %r2, %r3;
	add.s32 	%r268, %r89, 6615241;
	mov.u32 	%r5, %tid.x;
	setp.ne.s32 	%p1, %r5, 0;
	@%p1 bra 	$L__BB0_2;
	mov.b32 	%r90, 1065353216;
	st.shared.u32 	[_ZZ6kernelILi128EEvPfS0_S0_lE1w], %r90;
	st.shared.u32 	[_ZZ6kernelILi128EEvPfS0_S0_lE1w+4], %r90;
	st.shared.u32 	[_ZZ6kernelILi128EEvPfS0_S0_lE1w+8], %r90;
	st.shared.u32 	[_ZZ6kernelILi128EEvPfS0_S0_lE1w+12], %r90;
	st.shared.u32 	[_ZZ6kernelILi128EEvPfS0_S0_lE1w+16], %r90;
	st.shared.u32 	[_ZZ6kernelILi128EEvPfS0_S0_lE1w+20], %r90;
$L__BB0_2:
	mul.lo.s32 	%r92, %r1, 6000;
	mul.wide.u32 	%rd11, %r92, 4;
	add.s64 	%rd3, %rd1, %rd11;
	shl.b32 	%r93, %r5, 2;
	mov.u32 	%r94, _ZZ6kernelILi128EEvPfS0_S0_lE7indices;
	add.s32 	%r6, %r94, %r93;
	mov.u32 	%r95, _ZZ6kernelILi128EEvPfS0_S0_lE9residuals;
	add.s32 	%r7, %r95, %r93;
	mov.u32 	%r96, _ZZ6kernelILi128EEvPfS0_S0_lE14residuals_copy;
	add.s32 	%r8, %r96, %r93;
	add.s32 	%r9, %r5, 2;
	mul.wide.u32 	%rd12, %r5, 4;
	add.s64 	%rd4, %rd2, %rd12;
	add.s32 	%r10, %r5, 1;
	add.s32 	%r11, %r5, 3;
	add.s32 	%r269, %r2, 5783321;
	xor.b32  	%r270, %r3, 88675123;
	add.s32 	%r271, %r3, 521288629;
	xor.b32  	%r272, %r2, 362436069;
	add.s32 	%r273, %r2, 123456789;
	cvta.to.global.u64 	%rd5, %rd6;
	mov.b32 	%r267, -1;
$L__BB0_3:
	mov.u32 	%r19, %r273;
	mov.u32 	%r273, %r272;
	mov.u32 	%r272, %r271;
	mov.u32 	%r271, %r270;
	mov.u32 	%r270, %r269;
	shr.u32 	%r100, %r19, 2;
	xor.b32  	%r101, %r100, %r19;
	shl.b32 	%r102, %r270, 4;
	shl.b32 	%r103, %r101, 1;
	xor.b32  	%r104, %r102, %r103;
	xor.b32  	%r105, %r104, %r270;
	xor.b32  	%r269, %r105, %r101;
	add.s32 	%r268, %r268, 362437;
	add.s32 	%r106, %r269, %r268;
	cvt.rn.f32.u32 	%f37, %r106;
	fma.rn.f32 	%f38, %f37, 0f2F800000, 0f2F000000;
	mul.f32 	%f39, %f38, 0f447A0000;
	cvt.rzi.s32.f32 	%r107, %f39;
	add.s32 	%r108, %r107, %r5;
	mul.hi.u32 	%r109, %r108, 274877907;
	shr.u32 	%r110, %r109, 6;
	mul.lo.s32 	%r111, %r110, 1000;
	sub.s32 	%r112, %r108, %r111;
	st.shared.u32 	[%r6], %r112;
	cvt.u64.u32 	%rd13, %r112;
	mul.lo.s32 	%r113, %r1, 1000;
	cvt.u64.u32 	%rd14, %r113;
	add.s64 	%rd15, %rd13, %rd14;
	shl.b64 	%rd16, %rd15, 2;
	add.s64 	%rd17, %rd5, %rd16;
	ld.global.f32 	%f40, [%rd17];
	mul.wide.u32 	%rd18, %r112, 4;
	add.s64 	%rd19, %rd3, %rd18;
	ld.global.f32 	%f41, [%rd19];
	ld.shared.f32 	%f42, [_ZZ6kernelILi128EEvPfS0_S0_lE1w];
	mul.f32 	%f43, %f41, %f42;
	sub.f32 	%f44, %f43, %f40;
	ld.global.f32 	%f45, [%rd19+4000];
	ld.shared.f32 	%f46, [_ZZ6kernelILi128EEvPfS0_S0_lE1w+4];
	fma.rn.f32 	%f47, %f45, %f46, %f44;
	ld.global.f32 	%f48, [%rd19+8000];
	ld.shared.f32 	%f49, [_ZZ6kernelILi128EEvPfS0_S0_lE1w+8];
	fma.rn.f32 	%f50, %f48, %f49, %f47;
	ld.global.f32 	%f51, [%rd19+12000];
	ld.shared.f32 	%f52, [_ZZ6kernelILi128EEvPfS0_S0_lE1w+12];
	fma.rn.f32 	%f53, %f51, %f52, %f50;
	ld.global.f32 	%f54, [%rd19+16000];
	ld.shared.f32 	%f55, [_ZZ6kernelILi128EEvPfS0_S0_lE1w+16];
	fma.rn.f32 	%f56, %f54, %f55, %f53;
	ld.global.f32 	%f57, [%rd19+20000];
	ld.shared.f32 	%f58, [_ZZ6kernelILi128EEvPfS0_S0_lE1w+20];
	fma.rn.f32 	%f59, %f57, %f58, %f56;
	st.shared.f32 	[%r7], %f59;
	mov.u32 	%r114, _ZZ6kernelILi128EEvPfS0_S0_lE9residuals;
	add.s32 	%r275, %r114, 32;
	mov.u32 	%r115, _ZZ6kernelILi128EEvPfS0_S0_lE7indices;
	add.s32 	%r274, %r115, 32;
	mov.b32 	%r276, 0;
$L__BB0_4:
	ld.shared.f32 	%f1, [%r275+-28];
	ld.shared.f32 	%f2, [%r275+-32];
	setp.geu.f32 	%p2, %f1, %f2;
	@%p2 bra 	$L__BB0_6;
	st.shared.f32 	[%r275+-28], %f2;
	st.shared.f32 	[%r275+-32], %f1;
	ld.shared.u32 	%r116, [%r274+-28];
	ld.shared.u32 	%r117, [%r274+-32];
	st.shared.u32 	[%r274+-28], %r117;
	st.shared.u32 	[%r274+-32], %r116;
$L__BB0_6:
	ld.shared.f32 	%f3, [%r275+-20];
	ld.shared.f32 	%f4, [%r275+-24];
	setp.geu.f32 	%p3, %f3, %f4;
	@%p3 bra 	$L__BB0_8;
	st.shared.f32 	[%r275+-20], %f4;
	st.shared.f32 	[%r275+-24], %f3;
	ld.shared.u32 	%r118, [%r274+-20];
	ld.shared.u32 	%r119, [%r274+-24];
	st.shared.u32 	[%r274+-20], %r119;
	st.shared.u32 	[%r274+-24], %r118;
$L__BB0_8:
	ld.shared.f32 	%f5, [%r275+-12];
	ld.shared.f32 	%f6, [%r275+-16];
	setp.geu.f32 	%p4, %f5, %f6;
	@%p4 bra 	$L__BB0_10;
	st.shared.f32 	[%r275+-12], %f6;
	st.shared.f32 	[%r275+-16], %f5;
	ld.shared.u32 	%r120, [%r274+-12];
	ld.shared.u32 	%r121, [%r274+-16];
	st.shared.u32 	[%r274+-12], %r121;
	st.shared.u32 	[%r274+-16], %r120;
$L__BB0_10:
	ld.shared.f32 	%f7, [%r275+-4];
	ld.shared.f32 	%f8, [%r275+-8];
	setp.geu.f32 	%p5, %f7, %f8;
	@%p5 bra 	$L__BB0_12;
	st.shared.f32 	[%r275+-4], %f8;
	st.shared.f32 	[%r275+-8], %f7;
	ld.shared.u32 	%r122, [%r274+-4];
	ld.shared.u32 	%r123, [%r274+-8];
	st.shared.u32 	[%r274+-4], %r123;
	st.shared.u32 	[%r274+-8], %r122;
$L__BB0_12:
	ld.shared.f32 	%f9, [%r275+4];
	ld.shared.f32 	%f10, [%r275];
	setp.geu.f32 	%p6, %f9, %f10;
	@%p6 bra 	$L__BB0_14;
	st.shared.f32 	[%r275+4], %f10;
	st.shared.f32 	[%r275], %f9;
	ld.shared.u32 	%r124, [%r274+4];
	ld.shared.u32 	%r125, [%r274];
	st.shared.u32 	[%r274+4], %r125;
	st.shared.u32 	[%r274], %r124;
$L__BB0_14:
	ld.shared.f32 	%f11, [%r275+12];
	ld.shared.f32 	%f12, [%r275+8];
	setp.geu.f32 	%p7, %f11, %f12;
	@%p7 bra 	$L__BB0_16;
	st.shared.f32 	[%r275+12], %f12;
	st.shared.f32 	[%r275+8], %f11;
	ld.shared.u32 	%r126, [%r274+12];
	ld.shared.u32 	%r127, [%r274+8];
	st.shared.u32 	[%r274+12], %r127;
	st.shared.u32 	[%r274+8], %r126;
$L__BB0_16:
	ld.shared.f32 	%f13, [%r275+20];
	ld.shared.f32 	%f14, [%r275+16];
	setp.geu.f32 	%p8, %f13, %f14;
	@%p8 bra 	$L__BB0_18;
	st.shared.f32 	[%r275+20], %f14;
	st.shared.f32 	[%r275+16], %f13;
	ld.shared.u32 	%r128, [%r274+20];
	ld.shared.u32 	%r129, [%r274+16];
	st.shared.u32 	[%r274+20], %r129;
	st.shared.u32 	[%r274+16], %r128;
$L__BB0_18:
	ld.shared.f32 	%f15, [%r275+28];
	ld.shared.f32 	%f16, [%r275+24];
	setp.geu.f32 	%p9, %f15, %f16;
	@%p9 bra 	$L__BB0_20;
	st.shared.f32 	[%r275+28], %f16;
	st.shared.f32 	[%r275+24], %f15;
	ld.shared.u32 	%r130, [%r274+28];
	ld.shared.u32 	%r131, [%r274+24];
	st.shared.u32 	[%r274+28], %r131;
	st.shared.u32 	[%r274+24], %r130;
$L__BB0_20:
	add.s32 	%r29, %r276, 16;
	add.s32 	%r132, %r276, 1;
	add.s32 	%r275, %r275, 64;
	add.s32 	%r274, %r274, 64;
	setp.lt.u32 	%p10, %r132, 112;
	mov.u32 	%r276, %r29;
	@%p10 bra 	$L__BB0_4;
	mov.b32 	%r277, 2;
$L__BB0_22:
	mov.u32 	%r32, %r277;
	bar.sync 	0;
	shl.b32 	%r277, %r32, 1;
	add.s32 	%r134, %r277, -1;
	and.b32  	%r135, %r134, %r5;
	setp.ne.s32 	%p11, %r135, 0;
	@%p11 bra 	$L__BB0_51;
	add.s32 	%r34, %r32, %r5;
	setp.gt.u32 	%p12, %r34, 127;
	@%p12 bra 	$L__BB0_52;
	add.s32 	%r137, %r34, %r32;
	min.u32 	%r35, %r137, 128;
	mov.b32 	%r278, 0;
	mov.u32 	%r279, %r5;
	mov.u32 	%r280, %r34;
	mov.u32 	%r281, %r5;
$L__BB0_25:
	mov.u32 	%r37, %r279;
	mov.u32 	%r36, %r278;
	add.s32 	%r279, %r37, 1;
	shl.b32 	%r138, %r281, 2;
	mov.u32 	%r139, _ZZ6kernelILi128EEvPfS0_S0_lE9residuals;
	add.s32 	%r140, %r139, %r138;
	ld.shared.f32 	%f17, [%r140];
	shl.b32 	%r141, %r280, 2;
	add.s32 	%r142, %r139, %r141;
	ld.shared.f32 	%f18, [%r142];
	setp.geu.f32 	%p13, %f17, %f18;
	@%p13 bra 	$L__BB0_27;
	shl.b32 	%r149, %r37, 2;
	mov.u32 	%r150, _ZZ6kernelILi128EEvPfS0_S0_lE14residuals_copy;
	add.s32 	%r151, %r150, %r149;
	st.shared.f32 	[%r151], %f17;
	shl.b32 	%r152, %r281, 2;
	mov.u32 	%r153, _ZZ6kernelILi128EEvPfS0_S0_lE7indices;
	add.s32 	%r154, %r153, %r152;
	ld.shared.u32 	%r155, [%r154];
	mul.wide.u32 	%rd22, %r37, 4;
	add.s64 	%rd23, %rd2, %rd22;
	st.local.u32 	[%rd23], %r155;
	add.s32 	%r281, %r281, 1;
	bra.uni 	$L__BB0_28;
$L__BB0_27:
	shl.b32 	%r143, %r36, 2;
	add.s32 	%r144, %r8, %r143;
	st.shared.f32 	[%r144], %f18;
	shl.b32 	%r145, %r280, 2;
	mov.u32 	%r146, _ZZ6kernelILi128EEvPfS0_S0_lE7indices;
	add.s32 	%r147, %r146, %r145;
	ld.shared.u32 	%r148, [%r147];
	mul.wide.u32 	%rd20, %r37, 4;
	add.s64 	%rd21, %rd2, %rd20;
	st.local.u32 	[%rd21], %r148;
	add.s32 	%r280, %r280, 1;
$L__BB0_28:
	setp.ne.s32 	%p14, %r281, %r34;
	setp.ne.s32 	%p15, %r280, %r35;
	and.pred  	%p16, %p14, %p15;
	add.s32 	%r278, %r36, 1;
	@%p16 bra 	$L__BB0_25;
	setp.eq.s32 	%p17, %r281, %r34;
	@%p17 bra 	$L__BB0_44;
	setp.le.s32 	%p18, %r34, %r281;
	@%p18 bra 	$L__BB0_37;
	sub.s32 	%r46, %r35, %r34;
	sub.s32 	%r157, %r34, %r281;
	and.b32  	%r47, %r157, 3;
	setp.eq.s32 	%p19, %r47, 0;
	mov.u32 	%r284, %r34;
	@%p19 bra 	$L__BB0_35;
	add.s32 	%r48, %r34, -1;
	shl.b32 	%r158, %r32, 2;
	add.s32 	%r49, %r7, %r158;
	ld.shared.f32 	%f60, [%r49+-4];
	shl.b32 	%r159, %r46, 2;
	add.s32 	%r50, %r49, %r159;
	st.shared.f32 	[%r50+-4], %f60;
	add.s32 	%r51, %r6, %r158;
	ld.shared.u32 	%r160, [%r51+-4];
	add.s32 	%r52, %r51, %r159;
	st.shared.u32 	[%r52+-4], %r160;
	setp.eq.s32 	%p20, %r47, 1;
	mov.u32 	%r284, %r48;
	@%p20 bra 	$L__BB0_35;
	add.s32 	%r284, %r48, -1;
	ld.shared.f32 	%f61, [%r49+-8];
	st.shared.f32 	[%r50+-8], %f61;
	ld.shared.u32 	%r161, [%r51+-8];
	st.shared.u32 	[%r52+-8], %r161;
	setp.eq.s32 	%p21, %r47, 2;
	@%p21 bra 	$L__BB0_35;
	add.s32 	%r284, %r48, -2;
	ld.shared.f32 	%f62, [%r49+-12];
	st.shared.f32 	[%r50+-12], %f62;
	ld.shared.u32 	%r162, [%r51+-12];
	st.shared.u32 	[%r52+-12], %r162;
$L__BB0_35:
	sub.s32 	%r163, %r281, %r34;
	setp.gt.u32 	%p22, %r163, -4;
	@%p22 bra 	$L__BB0_37;
$L__BB0_36:
	shl.b32 	%r164, %r284, 2;
	mov.u32 	%r165, _ZZ6kernelILi128EEvPfS0_S0_lE9residuals;
	add.s32 	%r166, %r165, %r164;
	ld.shared.f32 	%f63, [%r166+-4];
	shl.b32 	%r167, %r46, 2;
	add.s32 	%r168, %r166, %r167;
	st.shared.f32 	[%r168+-4], %f63;
	mov.u32 	%r169, _ZZ6kernelILi128EEvPfS0_S0_lE7indices;
	add.s32 	%r170, %r169, %r164;
	ld.shared.u32 	%r171, [%r170+-4];
	add.s32 	%r172, %r170, %r167;
	st.shared.u32 	[%r172+-4], %r171;
	ld.shared.f32 	%f64, [%r166+-8];
	st.shared.f32 	[%r168+-8], %f64;
	ld.shared.u32 	%r173, [%r170+-8];
	st.shared.u32 	[%r172+-8], %r173;
	ld.shared.f32 	%f65, [%r166+-12];
	st.shared.f32 	[%r168+-12], %f65;
	ld.shared.u32 	%r174, [%r170+-12];
	st.shared.u32 	[%r172+-12], %r174;
	add.s32 	%r284, %r284, -4;
	ld.shared.f32 	%f66, [%r166+-16];
	st.shared.f32 	[%r168+-16], %f66;
	ld.shared.u32 	%r175, [%r170+-16];
	st.shared.u32 	[%r172+-16], %r175;
	setp.gt.s32 	%p23, %r284, %r281;
	@%p23 bra 	$L__BB0_36;
$L__BB0_37:
	setp.gt.u32 	%p24, %r5, %r37;
	@%p24 bra 	$L__BB0_51;
	and.b32  	%r60, %r36, 3;
	setp.eq.s32 	%p25, %r60, 3;
	mov.u32 	%r287, %r5;
	@%p25 bra 	$L__BB0_42;
	ld.shared.f32 	%f67, [%r8];
	st.shared.f32 	[%r7], %f67;
	ld.local.u32 	%r176, [%rd4];
	st.shared.u32 	[%r6], %r176;
	setp.eq.s32 	%p26, %r60, 0;
	mov.u32 	%r287, %r10;
	@%p26 bra 	$L__BB0_42;
	ld.shared.f32 	%f68, [%r8+4];
	st.shared.f32 	[%r7+4], %f68;
	ld.local.u32 	%r177, [%rd4+4];
	st.shared.u32 	[%r6+4], %r177;
	setp.eq.s32 	%p27, %r60, 1;
	mov.u32 	%r287, %r9;
	@%p27 bra 	$L__BB0_42;
	ld.shared.f32 	%f69, [%r8+8];
	st.shared.f32 	[%r7+8], %f69;
	ld.local.u32 	%r178, [%rd4+8];
	st.shared.u32 	[%r6+8], %r178;
	mov.u32 	%r287, %r11;
$L__BB0_42:
	setp.lt.u32 	%p28, %r36, 3;
	@%p28 bra 	$L__BB0_51;
$L__BB0_43:
	shl.b32 	%r179, %r287, 2;
	mov.u32 	%r180, _ZZ6kernelILi128EEvPfS0_S0_lE14residuals_copy;
	add.s32 	%r181, %r180, %r179;
	ld.shared.f32 	%f70, [%r181];
	mov.u32 	%r182, _ZZ6kernelILi128EEvPfS0_S0_lE9residuals;
	add.s32 	%r183, %r182, %r179;
	st.shared.f32 	[%r183], %f70;
	mul.wide.u32 	%rd24, %r287, 4;
	add.s64 	%rd25, %rd2, %rd24;
	ld.local.u32 	%r184, [%rd25];
	mov.u32 	%r185, _ZZ6kernelILi128EEvPfS0_S0_lE7indices;
	add.s32 	%r186, %r185, %r179;
	st.shared.u32 	[%r186], %r184;
	ld.shared.f32 	%f71, [%r181+4];
	st.shared.f32 	[%r183+4], %f71;
	ld.local.u32 	%r187, [%rd25+4];
	st.shared.u32 	[%r186+4], %r187;
	ld.shared.f32 	%f72, [%r181+8];
	st.shared.f32 	[%r183+8], %f72;
	ld.local.u32 	%r188, [%rd25+8];
	st.shared.u32 	[%r186+8], %r188;
	ld.shared.f32 	%f73, [%r181+12];
	st.shared.f32 	[%r183+12], %f73;
	ld.local.u32 	%r189, [%rd25+12];
	st.shared.u32 	[%r186+12], %r189;
	add.s32 	%r287, %r287, 4;
	setp.ne.s32 	%p29, %r287, %r279;
	@%p29 bra 	$L__BB0_43;
	bra.uni 	$L__BB0_51;
$L__BB0_44:
	setp.gt.u32 	%p30, %r5, %r37;
	@%p30 bra 	$L__BB0_51;
	and.b32  	%r56, %r36, 3;
	setp.eq.s32 	%p31, %r56, 3;
	mov.u32 	%r285, %r5;
	@%p31 bra 	$L__BB0_49;
	ld.shared.f32 	%f74, [%r8];
	st.shared.f32 	[%r7], %f74;
	ld.local.u32 	%r190, [%rd4];
	st.shared.u32 	[%r6], %r190;
	setp.eq.s32 	%p32, %r56, 0;
	mov.u32 	%r285, %r10;
	@%p32 bra 	$L__BB0_49;
	ld.shared.f32 	%f75, [%r8+4];
	st.shared.f32 	[%r7+4], %f75;
	ld.local.u32 	%r191, [%rd4+4];
	st.shared.u32 	[%r6+4], %r191;
	setp.eq.s32 	%p33, %r56, 1;
	mov.u32 	%r285, %r9;
	@%p33 bra 	$L__BB0_49;
	ld.shared.f32 	%f76, [%r8+8];
	st.shared.f32 	[%r7+8], %f76;
	ld.local.u32 	%r192, [%rd4+8];
	st.shared.u32 	[%r6+8], %r192;
	mov.u32 	%r285, %r11;
$L__BB0_49:
	setp.lt.u32 	%p34, %r36, 3;
	@%p34 bra 	$L__BB0_51;
$L__BB0_50:
	shl.b32 	%r193, %r285, 2;
	mov.u32 	%r194, _ZZ6kernelILi128EEvPfS0_S0_lE14residuals_copy;
	add.s32 	%r195, %r194, %r193;
	ld.shared.f32 	%f77, [%r195];
	mov.u32 	%r196, _ZZ6kernelILi128EEvPfS0_S0_lE9residuals;
	add.s32 	%r197, %r196, %r193;
	st.shared.f32 	[%r197], %f77;
	mul.wide.u32 	%rd26, %r285, 4;
	add.s64 	%rd27, %rd2, %rd26;
	ld.local.u32 	%r198, [%rd27];
	mov.u32 	%r199, _ZZ6kernelILi128EEvPfS0_S0_lE7indices;
	add.s32 	%r200, %r199, %r193;
	st.shared.u32 	[%r200], %r198;
	ld.shared.f32 	%f78, [%r195+4];
	st.shared.f32 	[%r197+4], %f78;
	ld.local.u32 	%r201, [%rd27+4];
	st.shared.u32 	[%r200+4], %r201;
	ld.shared.f32 	%f79, [%r195+8];
	st.shared.f32 	[%r197+8], %f79;
	ld.local.u32 	%r202, [%rd27+8];
	st.shared.u32 	[%r200+8], %r202;
	ld.shared.f32 	%f80, [%r195+12];
	st.shared.f32 	[%r197+12], %f80;
	ld.local.u32 	%r203, [%rd27+12];
	st.shared.u32 	[%r200+12], %r203;
	add.s32 	%r285, %r285, 4;
	setp.eq.s32 	%p35, %r285, %r279;
	@%p35 bra 	$L__BB0_51;
	bra.uni 	$L__BB0_50;
$L__BB0_51:
	setp.lt.u32 	%p36, %r32, 64;
	@%p36 bra 	$L__BB0_22;
$L__BB0_52:
	setp.ne.s32 	%p37, %r5, 0;
	bar.sync 	0;
	@%p37 bra 	$L__BB0_61;
	mov.b32 	%r291, 0;
	st.shared.u32 	[_ZZ6kernelILi128EEvPfS0_S0_lE9index_low], %r291;
	ld.shared.f32 	%f81, [_ZZ6kernelILi128EEvPfS0_S0_lE9residuals];
	abs.f32 	%f231, %f81;
	mov.b32 	%r290, 127;
	st.shared.u32 	[_ZZ6kernelILi128EEvPfS0_S0_lE10index_high], %r290;
	ld.shared.f32 	%f82, [_ZZ6kernelILi128EEvPfS0_S0_lE9residuals+508];
	abs.f32 	%f230, %f82;
	mov.u32 	%r292, %r291;
$L__BB0_54:
	setp.geu.f32 	%p38, %f231, %f230;
	@%p38 bra 	$L__BB0_56;
	shl.b32 	%r210, %r290, 2;
	mov.u32 	%r211, _ZZ6kernelILi128EEvPfS0_S0_lE9residuals;
	add.s32 	%r212, %r211, %r210;
	mov.b32 	%r213, 0;
	st.shared.u32 	[%r212], %r213;
	add.s32 	%r290, %r290, -1;
	st.shared.u32 	[_ZZ6kernelILi128EEvPfS0_S0_lE10index_high], %r290;
	ld.shared.f32 	%f84, [%r212+-4];
	abs.f32 	%f230, %f84;
	bra.uni 	$L__BB0_57;
$L__BB0_56:
	shl.b32 	%r206, %r291, 2;
	mov.u32 	%r207, _ZZ6kernelILi128EEvPfS0_S0_lE9residuals;
	add.s32 	%r208, %r207, %r206;
	mov.b32 	%r209, 0;
	st.shared.u32 	[%r208], %r209;
	add.s32 	%r291, %r291, 1;
	st.shared.u32 	[_ZZ6kernelILi128EEvPfS0_S0_lE9index_low], %r291;
	ld.shared.f32 	%f83, [%r208+4];
	abs.f32 	%f231, %f83;
$L__BB0_57:
	setp.lt.f32 	%p39, %f231, %f230;
	@%p39 bra 	$L__BB0_59;
	shl.b32 	%r214, %r291, 2;
	mov.u32 	%r215, _ZZ6kernelILi128EEvPfS0_S0_lE9residuals;
	add.s32 	%r216, %r215, %r214;
	mov.b32 	%r217, 0;
	st.shared.u32 	[%r216], %r217;
	add.s32 	%r291, %r291, 1;
	st.shared.u32 	[_ZZ6kernelILi128EEvPfS0_S0_lE9index_low], %r291;
	ld.shared.f32 	%f85, [%r216+4];
	abs.f32 	%f231, %f85;
	bra.uni 	$L__BB0_60;
$L__BB0_59:
	shl.b32 	%r218, %r290, 2;
	mov.u32 	%r219, _ZZ6kernelILi128EEvPfS0_S0_lE9residuals;
	add.s32 	%r220, %r219, %r218;
	mov.b32 	%r221, 0;
	st.shared.u32 	[%r220], %r221;
	add.s32 	%r290, %r290, -1;
	st.shared.u32 	[_ZZ6kernelILi128EEvPfS0_S0_lE10index_high], %r290;
	ld.shared.f32 	%f86, [%r220+-4];
	abs.f32 	%f230, %f86;
$L__BB0_60:
	add.s32 	%r292, %r292, 2;
	setp.ne.s32 	%p40, %r292, 62;
	@%p40 bra 	$L__BB0_54;
$L__BB0_61:
	bar.sync 	0;
$L__BB0_62:
	setp.gt.u32 	%p41, %r5, 63;
	ld.shared.f32 	%f87, [%r7];
	st.shared.f32 	[%r8], %f87;
	bar.sync 	0;
	bar.sync 	0;
	bar.sync 	0;
	bar.sync 	0;
	@%p41 bra 	$L__BB0_64;
	ld.shared.f32 	%f88, [%r8+256];
	ld.shared.f32 	%f89, [%r8];
	add.f32 	%f90, %f88, %f89;
	st.shared.f32 	[%r8], %f90;
$L__BB0_64:
	setp.gt.u32 	%p42, %r5, 31;
	bar.sync 	0;
	@%p42 bra 	$L__BB0_66;
	ld.shared.f32 	%f91, [%r8+128];
	ld.shared.f32 	%f92, [%r8];
	add.f32 	%f93, %f91, %f92;
	st.shared.f32 	[%r8], %f93;
$L__BB0_66:
	setp.gt.u32 	%p43, %r5, 15;
	bar.sync 	0;
	@%p43 bra 	$L__BB0_68;
	ld.shared.f32 	%f94, [%r8+64];
	ld.shared.f32 	%f95, [%r8];
	add.f32 	%f96, %f94, %f95;
	st.shared.f32 	[%r8], %f96;
$L__BB0_68:
	setp.gt.u32 	%p44, %r5, 7;
	bar.sync 	0;
	@%p44 bra 	$L__BB0_70;
	ld.shared.f32 	%f97, [%r8+32];
	ld.shared.f32 	%f98, [%r8];
	add.f32 	%f99, %f97, %f98;
	st.shared.f32 	[%r8], %f99;
$L__BB0_70:
	setp.gt.u32 	%p45, %r5, 3;
	bar.sync 	0;
	@%p45 bra 	$L__BB0_72;
	ld.shared.f32 	%f100, [%r8+16];
	ld.shared.f32 	%f101, [%r8];
	add.f32 	%f102, %f100, %f101;
	st.shared.f32 	[%r8], %f102;
$L__BB0_72:
	setp.gt.u32 	%p46, %r5, 1;
	bar.sync 	0;
	@%p46 bra 	$L__BB0_74;
	ld.shared.f32 	%f103, [%r8+8];
	ld.shared.f32 	%f104, [%r8];
	add.f32 	%f105, %f103, %f104;
	st.shared.f32 	[%r8], %f105;
$L__BB0_74:
	setp.ne.s32 	%p47, %r5, 0;
	bar.sync 	0;
	@%p47 bra 	$L__BB0_76;
	ld.shared.f32 	%f106, [_ZZ6kernelILi128EEvPfS0_S0_lE14residuals_copy+4];
	ld.shared.f32 	%f107, [_ZZ6kernelILi128EEvPfS0_S0_lE14residuals_copy];
	add.f32 	%f108, %f106, %f107;
	st.shared.f32 	[_ZZ6kernelILi128EEvPfS0_S0_lE14residuals_copy], %f108;
$L__BB0_76:
	setp.gt.u32 	%p48, %r5, 63;
	bar.sync 	0;
	ld.shared.f32 	%f109, [_ZZ6kernelILi128EEvPfS0_S0_lE14residuals_copy];
	ld.shared.u32 	%r223, [_ZZ6kernelILi128EEvPfS0_S0_lE10index_high];
	ld.shared.u32 	%r224, [_ZZ6kernelILi128EEvPfS0_S0_lE9index_low];
	sub.s32 	%r225, %r223, %r224;
	cvt.rn.f32.s32 	%f110, %r225;
	div.rn.f32 	%f31, %f109, %f110;
	ld.shared.f32 	%f111, [%r7];
	sub.f32 	%f112, %f111, %f31;
	bar.sync 	0;
	ld.shared.u32 	%r226, [_ZZ6kernelILi128EEvPfS0_S0_lE9index_low];
	setp.ge.u32 	%p49, %r5, %r226;
	ld.shared.u32 	%r227, [_ZZ6kernelILi128EEvPfS0_S0_lE10index_high];
	setp.le.u32 	%p50, %r5, %r227;
	mul.f32 	%f113, %f112, %f112;
	selp.f32 	%f114, %f113, 0f00000000, %p50;
	selp.f32 	%f115, %f114, 0f00000000, %p49;
	st.shared.f32 	[%r8], %f115;
	bar.sync 	0;
	bar.sync 	0;
	bar.sync 	0;
	bar.sync 	0;
	@%p48 bra 	$L__BB0_78;
	ld.shared.f32 	%f116, [%r8+256];
	ld.shared.f32 	%f117, [%r8];
	add.f32 	%f118, %f116, %f117;
	st.shared.f32 	[%r8], %f118;
$L__BB0_78:
	setp.gt.u32 	%p51, %r5, 31;
	bar.sync 	0;
	@%p51 bra 	$L__BB0_80;
	ld.shared.f32 	%f119, [%r8+128];
	ld.shared.f32 	%f120, [%r8];
	add.f32 	%f121, %f119, %f120;
	st.shared.f32 	[%r8], %f121;
$L__BB0_80:
	setp.gt.u32 	%p52, %r5, 15;
	bar.sync 	0;
	@%p52 bra 	$L__BB0_82;
	ld.shared.f32 	%f122, [%r8+64];
	ld.shared.f32 	%f123, [%r8];
	add.f32 	%f124, %f122, %f123;
	st.shared.f32 	[%r8], %f124;
$L__BB0_82:
	setp.gt.u32 	%p53, %r5, 7;
	bar.sync 	0;
	@%p53 bra 	$L__BB0_84;
	ld.shared.f32 	%f125, [%r8+32];
	ld.shared.f32 	%f126, [%r8];
	add.f32 	%f127, %f125, %f126;
	st.shared.f32 	[%r8], %f127;
$L__BB0_84:
	setp.gt.u32 	%p54, %r5, 3;
	bar.sync 	0;
	@%p54 bra 	$L__BB0_86;
	ld.shared.f32 	%f128, [%r8+16];
	ld.shared.f32 	%f129, [%r8];
	add.f32 	%f130, %f128, %f129;
	st.shared.f32 	[%r8], %f130;
$L__BB0_86:
	setp.gt.u32 	%p55, %r5, 1;
	bar.sync 	0;
	@%p55 bra 	$L__BB0_88;
	ld.shared.f32 	%f131, [%r8+8];
	ld.shared.f32 	%f132, [%r8];
	add.f32 	%f133, %f131, %f132;
	st.shared.f32 	[%r8], %f133;
$L__BB0_88:
	setp.ne.s32 	%p56, %r5, 0;
	bar.sync 	0;
	@%p56 bra 	$L__BB0_90;
	ld.shared.f32 	%f134, [_ZZ6kernelILi128EEvPfS0_S0_lE14residuals_copy+4];
	ld.shared.f32 	%f135, [_ZZ6kernelILi128EEvPfS0_S0_lE14residuals_copy];
	add.f32 	%f136, %f134, %f135;
	st.shared.f32 	[_ZZ6kernelILi128EEvPfS0_S0_lE14residuals_copy], %f136;
$L__BB0_90:
	setp.ne.s32 	%p57, %r5, 0;
	bar.sync 	0;
	@%p57 bra 	$L__BB0_97;
	ld.shared.f32 	%f137, [_ZZ6kernelILi128EEvPfS0_S0_lE14residuals_copy];
	ld.shared.u32 	%r298, [_ZZ6kernelILi128EEvPfS0_S0_lE10index_high];
	ld.shared.u32 	%r297, [_ZZ6kernelILi128EEvPfS0_S0_lE9index_low];
	sub.s32 	%r229, %r298, %r297;
	cvt.rn.f32.s32 	%f138, %r229;
	div.rn.f32 	%f139, %f137, %f138;
	sqrt.rn.f32 	%f140, %f139;
	mov.b16 	%rs1, 1;
	st.shared.u8 	[_ZZ6kernelILi128EEvPfS0_S0_lE31z_score_trimming_flag_converged], %rs1;
	add.f32 	%f32, %f140, %f140;
	sub.f32 	%f33, %f31, %f32;
	shl.b32 	%r230, %r297, 2;
	mov.u32 	%r231, _ZZ6kernelILi128EEvPfS0_S0_lE9residuals;
	add.s32 	%r232, %r231, %r230;
	ld.shared.f32 	%f141, [%r232];
	setp.geu.f32 	%p58, %f141, %f33;
	@%p58 bra 	$L__BB0_94;
$L__BB0_92:
	shl.b32 	%r233, %r297, 2;
	add.s32 	%r235, %r231, %r233;
	mov.b32 	%r236, 0;
	st.shared.u32 	[%r235], %r236;
	add.s32 	%r297, %r297, 1;
	ld.shared.f32 	%f142, [%r235+4];
	setp.lt.f32 	%p59, %f142, %f33;
	@%p59 bra 	$L__BB0_92;
	st.shared.u32 	[_ZZ6kernelILi128EEvPfS0_S0_lE9index_low], %r297;
	mov.b16 	%rs2, 0;
	st.shared.u8 	[_ZZ6kernelILi128EEvPfS0_S0_lE31z_score_trimming_flag_converged], %rs2;
$L__BB0_94:
	add.f32 	%f34, %f31, %f32;
	shl.b32 	%r237, %r298, 2;
	add.s32 	%r239, %r231, %r237;
	ld.shared.f32 	%f143, [%r239];
	setp.leu.f32 	%p60, %f143, %f34;
	@%p60 bra 	$L__BB0_97;
$L__BB0_95:
	shl.b32 	%r240, %r298, 2;
	add.s32 	%r242, %r231, %r240;
	mov.b32 	%r243, 0;
	st.shared.u32 	[%r242], %r243;
	add.s32 	%r298, %r298, -1;
	ld.shared.f32 	%f144, [%r242+-4];
	setp.gt.f32 	%p61, %f144, %f34;
	@%p61 bra 	$L__BB0_95;
	st.shared.u32 	[_ZZ6kernelILi128EEvPfS0_S0_lE10index_high], %r298;
	mov.b16 	%rs3, 0;
	st.shared.u8 	[_ZZ6kernelILi128EEvPfS0_S0_lE31z_score_trimming_flag_converged], %rs3;
$L__BB0_97:
	bar.sync 	0;
	ld.shared.u8 	%rs4, [_ZZ6kernelILi128EEvPfS0_S0_lE31z_score_trimming_flag_converged];
	setp.eq.s16 	%p62, %rs4, 0;
	@%p62 bra 	$L__BB0_62;
	setp.ne.s32 	%p63, %r5, 0;
	@%p63 bra 	$L__BB0_100;
	mov.b32 	%r244, 0;
	st.shared.u32 	[_ZZ6kernelILi128EEvPfS0_S0_lE4loss], %r244;
	st.shared.u32 	[_ZZ6kernelILi128EEvPfS0_S0_lE8gradient], %r244;
	st.shared.u32 	[_ZZ6kernelILi128EEvPfS0_S0_lE8gradient+4], %r244;
	st.shared.u32 	[_ZZ6kernelILi128EEvPfS0_S0_lE8gradient+8], %r244;
	st.shared.u32 	[_ZZ6kernelILi128EEvPfS0_S0_lE8gradient+12], %r244;
	st.shared.u32 	[_ZZ6kernelILi128EEvPfS0_S0_lE8gradient+16], %r244;
	st.shared.u32 	[_ZZ6kernelILi128EEvPfS0_S0_lE8gradient+20], %r244;
$L__BB0_100:
	bar.sync 	0;
	ld.shared.f32 	%f35, [%r7];
	abs.f32 	%f36, %f35;
	setp.gtu.f32 	%p64, %f36, 0f41200000;
	@%p64 bra 	$L__BB0_102;
	mul.f32 	%f145, %f35, %f35;
	mul.f32 	%f146, %f145, 0f3F000000;
	atom.shared.add.f32 	%f147, [_ZZ6kernelILi128EEvPfS0_S0_lE4loss], %f146;
	ld.shared.u32 	%r245, [%r6];
	mul.wide.s32 	%rd28, %r245, 4;
	add.s64 	%rd29, %rd3, %rd28;
	ld.global.f32 	%f148, [%rd29];
	mul.f32 	%f149, %f35, %f148;
	atom.shared.add.f32 	%f150, [_ZZ6kernelILi128EEvPfS0_S0_lE8gradient], %f149;
	ld.shared.u32 	%r246, [%r6];
	mul.wide.s32 	%rd30, %r246, 4;
	add.s64 	%rd31, %rd3, %rd30;
	ld.global.f32 	%f151, [%rd31+4000];
	mul.f32 	%f152, %f35, %f151;
	atom.shared.add.f32 	%f153, [_ZZ6kernelILi128EEvPfS0_S0_lE8gradient+4], %f152;
	ld.shared.u32 	%r247, [%r6];
	mul.wide.s32 	%rd32, %r247, 4;
	add.s64 	%rd33, %rd3, %rd32;
	ld.global.f32 	%f154, [%rd33+8000];
	mul.f32 	%f155, %f35, %f154;
	atom.shared.add.f32 	%f156, [_ZZ6kernelILi128EEvPfS0_S0_lE8gradient+8], %f155;
	ld.shared.u32 	%r248, [%r6];
	mul.wide.s32 	%rd34, %r248, 4;
	add.s64 	%rd35, %rd3, %rd34;
	ld.global.f32 	%f157, [%rd35+12000];
	mul.f32 	%f158, %f35, %f157;
	atom.shared.add.f32 	%f159, [_ZZ6kernelILi128EEvPfS0_S0_lE8gradient+12], %f158;
	ld.shared.u32 	%r249, [%r6];
	mul.wide.s32 	%rd36, %r249, 4;
	add.s64 	%rd37, %rd3, %rd36;
	ld.global.f32 	%f160, [%rd37+16000];
	mul.f32 	%f161, %f35, %f160;
	atom.shared.add.f32 	%f162, [_ZZ6kernelILi128EEvPfS0_S0_lE8gradient+16], %f161;
	ld.shared.u32 	%r250, [%r6];
	mul.wide.s32 	%rd38, %r250, 4;
	add.s64 	%rd39, %rd3, %rd38;
	ld.global.f32 	%f163, [%rd39+20000];
	mul.f32 	%f164, %f35, %f163;
	atom.shared.add.f32 	%f165, [_ZZ6kernelILi128EEvPfS0_S0_lE8gradient+20], %f164;
	bra.uni 	$L__BB0_103;
$L__BB0_102:
	fma.rn.f32 	%f166, %f36, 0f41200000, 0fC2480000;
	atom.shared.add.f32 	%f167, [_ZZ6kernelILi128EEvPfS0_S0_lE4loss], %f166;
	setp.gt.f32 	%p65, %f35, 0f00000000;
	selp.u32 	%r251, 1, 0, %p65;
	setp.lt.f32 	%p66, %f35, 0f00000000;
	selp.s32 	%r252, -1, 0, %p66;
	add.s32 	%r253, %r252, %r251;
	cvt.rn.f32.s32 	%f168, %r253;
	ld.shared.u32 	%r254, [%r6];
	mul.wide.s32 	%rd40, %r254, 4;
	add.s64 	%rd41, %rd3, %rd40;
	ld.global.f32 	%f169, [%rd41];
	mul.f32 	%f170, %f169, %f168;
	mul.f32 	%f171, %f170, 0f41200000;
	atom.shared.add.f32 	%f172, [_ZZ6kernelILi128EEvPfS0_S0_lE8gradient], %f171;
	ld.shared.u32 	%r255, [%r6];
	mul.wide.s32 	%rd42, %r255, 4;
	add.s64 	%rd43, %rd3, %rd42;
	ld.global.f32 	%f173, [%rd43+4000];
	mul.f32 	%f174, %f173, %f168;
	mul.f32 	%f175, %f174, 0f41200000;
	atom.shared.add.f32 	%f176, [_ZZ6kernelILi128EEvPfS0_S0_lE8gradient+4], %f175;
	ld.shared.u32 	%r256, [%r6];
	mul.wide.s32 	%rd44, %r256, 4;
	add.s64 	%rd45, %rd3, %rd44;
	ld.global.f32 	%f177, [%rd45+8000];
	mul.f32 	%f178, %f177, %f168;
	mul.f32 	%f179, %f178, 0f41200000;
	atom.shared.add.f32 	%f180, [_ZZ6kernelILi128EEvPfS0_S0_lE8gradient+8], %f179;
	ld.shared.u32 	%r257, [%r6];
	mul.wide.s32 	%rd46, %r257, 4;
	add.s64 	%rd47, %rd3, %rd46;
	ld.global.f32 	%f181, [%rd47+12000];
	mul.f32 	%f182, %f181, %f168;
	mul.f32 	%f183, %f182, 0f41200000;
	atom.shared.add.f32 	%f184, [_ZZ6kernelILi128EEvPfS0_S0_lE8gradient+12], %f183;
	ld.shared.u32 	%r258, [%r6];
	mul.wide.s32 	%rd48, %r258, 4;
	add.s64 	%rd49, %rd3, %rd48;
	ld.global.f32 	%f185, [%rd49+16000];
	mul.f32 	%f186, %f185, %f168;
	mul.f32 	%f187, %f186, 0f41200000;
	atom.shared.add.f32 	%f188, [_ZZ6kernelILi128EEvPfS0_S0_lE8gradient+16], %f187;
	ld.shared.u32 	%r259, [%r6];
	mul.wide.s32 	%rd50, %r259, 4;
	add.s64 	%rd51, %rd3, %rd50;
	ld.global.f32 	%f189, [%rd51+20000];
	mul.f32 	%f190, %f189, %f168;
	mul.f32 	%f191, %f190, 0f41200000;
	atom.shared.add.f32 	%f192, [_ZZ6kernelILi128EEvPfS0_S0_lE8gradient+20], %f191;
$L__BB0_103:
	setp.ne.s32 	%p67, %r5, 0;
	bar.sync 	0;
	@%p67 bra 	$L__BB0_105;
	ld.shared.u32 	%r260, [_ZZ6kernelILi128EEvPfS0_S0_lE10index_high];
	ld.shared.u32 	%r261, [_ZZ6kernelILi128EEvPfS0_S0_lE9index_low];
	sub.s32 	%r262, %r260, %r261;
	add.s32 	%r263, %r262, 1;
	cvt.rn.f32.s32 	%f193, %r263;
	ld.shared.f32 	%f194, [_ZZ6kernelILi128EEvPfS0_S0_lE8gradient];
	mul.f32 	%f195, %f194, 0f3C23D70A;
	div.rn.f32 	%f196, %f195, %f193;
	ld.shared.f32 	%f197, [_ZZ6kernelILi128EEvPfS0_S0_lE1w];
	sub.f32 	%f198, %f197, %f196;
	st.shared.f32 	[_ZZ6kernelILi128EEvPfS0_S0_lE1w], %f198;
	ld.shared.f32 	%f199, [_ZZ6kernelILi128EEvPfS0_S0_lE8gradient+4];
	mul.f32 	%f200, %f199, 0f3C23D70A;
	div.rn.f32 	%f201, %f200, %f193;
	ld.shared.f32 	%f202, [_ZZ6kernelILi128EEvPfS0_S0_lE1w+4];
	sub.f32 	%f203, %f202, %f201;
	st.shared.f32 	[_ZZ6kernelILi128EEvPfS0_S0_lE1w+4], %f203;
	ld.shared.f32 	%f204, [_ZZ6kernelILi128EEvPfS0_S0_lE8gradient+8];
	mul.f32 	%f205, %f204, 0f3C23D70A;
	div.rn.f32 	%f206, %f205, %f193;
	ld.shared.f32 	%f207, [_ZZ6kernelILi128EEvPfS0_S0_lE1w+8];
	sub.f32 	%f208, %f207, %f206;
	st.shared.f32 	[_ZZ6kernelILi128EEvPfS0_S0_lE1w+8], %f208;
	ld.shared.f32 	%f209, [_ZZ6kernelILi128EEvPfS0_S0_lE8gradient+12];
	mul.f32 	%f210, %f209, 0f3C23D70A;
	div.rn.f32 	%f211, %f210, %f193;
	ld.shared.f32 	%f212, [_ZZ6kernelILi128EEvPfS0_S0_lE1w+12];
	sub.f32 	%f213, %f212, %f211;
	st.shared.f32 	[_ZZ6kernelILi128EEvPfS0_S0_lE1w+12], %f213;
	ld.shared.f32 	%f214, [_ZZ6kernelILi128EEvPfS0_S0_lE8gradient+16];
	mul.f32 	%f215, %f214, 0f3C23D70A;
	div.rn.f32 	%f216, %f215, %f193;
	ld.shared.f32 	%f217, [_ZZ6kernelILi128EEvPfS0_S0_lE1w+16];
	sub.f32 	%f218, %f217, %f216;
	st.shared.f32 	[_ZZ6kernelILi128EEvPfS0_S0_lE1w+16], %f218;
	ld.shared.f32 	%f219, [_ZZ6kernelILi128EEvPfS0_S0_lE8gradient+20];
	mul.f32 	%f220, %f219, 0f3C23D70A;
	div.rn.f32 	%f221, %f220, %f193;
	ld.shared.f32 	%f222, [_ZZ6kernelILi128EEvPfS0_S0_lE1w+20];
	sub.f32 	%f223, %f222, %f221;
	st.shared.f32 	[_ZZ6kernelILi128EEvPfS0_S0_lE1w+20], %f223;
$L__BB0_105:
	bar.sync 	0;
	add.s32 	%r267, %r267, 1;
	setp.ne.s32 	%p68, %r267, 10000;
	@%p68 bra 	$L__BB0_3;
	setp.ne.s32 	%p69, %r5, 0;
	@%p69 bra 	$L__BB0_108;
	ld.param.u64 	%rd59, [_Z6kernelILi128EEvPfS0_S0_l_param_2];
	cvta.to.global.u64 	%rd52, %rd59;
	mul.lo.s32 	%r264, %r1, 6;
	ld.shared.f32 	%f224, [_ZZ6kernelILi128EEvPfS0_S0_lE1w];
	mul.wide.u32 	%rd53, %r264, 4;
	add.s64 	%rd54, %rd52, %rd53;
	st.global.f32 	[%rd54], %f224;
	ld.shared.f32 	%f225, [_ZZ6kernelILi128EEvPfS0_S0_lE1w+4];
	st.global.f32 	[%rd54+4], %f225;
	ld.shared.f32 	%f226, [_ZZ6kernelILi128EEvPfS0_S0_lE1w+8];
	add.s32 	%r265, %r264, 2;
	mul.wide.u32 	%rd55, %r265, 4;
	add.s64 	%rd56, %rd52, %rd55;
	st.global.f32 	[%rd56], %f226;
	ld.shared.f32 	%f227, [_ZZ6kernelILi128EEvPfS0_S0_lE1w+12];
	st.global.f32 	[%rd56+4], %f227;
	ld.shared.f32 	%f228, [_ZZ6kernelILi128EEvPfS0_S0_lE1w+16];
	add.s32 	%r266, %r264, 4;
	mul.wide.u32 	%rd57, %r266, 4;
	add.s64 	%rd58, %rd52, %rd57;
	st.global.f32 	[%rd58], %f228;
	ld.shared.f32 	%f229, [_ZZ6kernelILi128EEvPfS0_S0_lE1w+20];
	st.global.f32 	[%rd58+4], %f229;
$L__BB0_108:
	ret;

}


// ===== COMPILED SASS (sm_100) =====

	.target	sm_100

	.elftype	@"ET_EXEC"


//--------------------- .note.nv.tkinfo           --------------------------
	.section	.note.nv.tkinfo,"",@"SHT_NOTE"
	.sectionflags	@"SHF_NOTE_NV_TKINFO"
	.tkinfo
        /*0018*/ 	.word	0x00000002
        /*0030*/ 	.string	""
        /*0030*/ 	.string	"ptxas"
        /*0030*/ 	.string	"Cuda compilation tools, release 13.0, V13.0.88"
        /*0030*/ 	.string	"Build cuda_13.0.r13.0/compiler.36424714_0"
        /*0030*/ 	.string	"-arch sm_100 -m 64 "



//--------------------- .note.nv.cuinfo           --------------------------
	.section	.note.nv.cuinfo,"",@"SHT_NOTE"
	.sectionflags	@"SHF_NOTE_NV_CUINFO"
        /*0018*/ 	.short	0x0002
        /*001a*/ 	.short	0x0064
        /*001c*/ 	.short	0x0082
	.zero		2


//--------------------- .nv.info                  --------------------------
	.section	.nv.info,"",@"SHT_CUDA_INFO"
	.align	4


	//----- nvinfo : EIATTR_REGCOUNT
	.align		4
        /*0000*/ 	.byte	0x04, 0x2f
        /*0002*/ 	.short	(.L_10 - .L_9)
	.align		4
.L_9:
        /*0004*/ 	.word	index@(_Z6kernelILi128EEvPfS0_S0_l)
        /*0008*/ 	.word	0x00000020


	//----- nvinfo : EIATTR_FRAME_SIZE
	.align		4
.L_10:
        /*000c*/ 	.byte	0x04, 0x11
        /*000e*/ 	.short	(.L_12 - .L_11)
	.align		4
.L_11:
        /*0010*/ 	.word	index@($__internal_1_$__cuda_sm3x_div_rn_noftz_f32_slowpath)
        /*0014*/ 	.word	0x00000200


	//----- nvinfo : EIATTR_FRAME_SIZE
	.align		4
.L_12:
        /*0018*/ 	.byte	0x04, 0x11
        /*001a*/ 	.short	(.L_14 - .L_13)
	.align		4
.L_13:
        /*001c*/ 	.word	index@($__internal_0_$__cuda_sm20_sqrt_rn_f32_slowpath)
        /*0020*/ 	.word	0x00000200


	//----- nvinfo : EIATTR_FRAME_SIZE
	.align		4
.L_14:
        /*0024*/ 	.byte	0x04, 0x11
        /*0026*/ 	.short	(.L_16 - .L_15)
	.align		4
.L_15:
        /*0028*/ 	.word	index@(_Z6kernelILi128EEvPfS0_S0_l)
        /*002c*/ 	.word	0x00000200


	//----- nvinfo : EIATTR_MIN_STACK_SIZE
	.align		4
.L_16:
        /*0030*/ 	.byte	0x04, 0x12
        /*0032*/ 	.short	(.L_18 - .L_17)
	.align		4
.L_17:
        /*0034*/ 	.word	index@(_Z6kernelILi128EEvPfS0_S0_l)
        /*0038*/ 	.word	0x00000200
.L_18:


//--------------------- .nv.compat                --------------------------
	.section	.nv.compat,"",@"SHT_CUDA_COMPAT_INFO"
	.align	4
        /*0000*/ 	.byte	0x02, 0x09, 0x00, 0x00, 0x02, 0x02, 0x01, 0x00, 0x02, 0x05, 0x05, 0x00, 0x03, 0x07, 0x01, 0x01
        /*0010*/ 	.byte	0x02, 0x03, 0x00, 0x00, 0x02, 0x06, 0x01, 0x00, 0x04, 0x0b, 0x08, 0x00, 0x01, 0x00, 0x00, 0x00
        /*0020*/ 	.byte	0x00, 0x00, 0x00, 0x00


//--------------------- .nv.info._Z6kernelILi128EEvPfS0_S0_l --------------------------
	.section	.nv.info._Z6kernelILi128EEvPfS0_S0_l,"",@"SHT_CUDA_INFO"
	.sectionflags	@""
	.align	4


	//----- nvinfo : EIATTR_CUDA_API_VERSION
	.align		4
        /*0000*/ 	.byte	0x04, 0x37
        /*0002*/ 	.short	(.L_20 - .L_19)
.L_19:
        /*0004*/ 	.word	0x00000082


	//----- nvinfo : EIATTR_KPARAM_INFO
	.align		4
.L_20:
        /*0008*/ 	.byte	0x04, 0x17
        /*000a*/ 	.short	(.L_22 - .L_21)
.L_21:
        /*000c*/ 	.word	0x00000000
        /*0010*/ 	.short	0x0003
        /*0012*/ 	.short	0x0018
        /*0014*/ 	.byte	0x00, 0xf0, 0x21, 0x00


	//----- nvinfo : EIATTR_KPARAM_INFO
	.align		4
.L_22:
        /*0018*/ 	.byte	0x04, 0x17
        /*001a*/ 	.short	(.L_24 - .L_23)
.L_23:
        /*001c*/ 	.word	0x00000000
        /*0020*/ 	.short	0x0002
        /*0022*/ 	.short	0x0010
        /*0024*/ 	.byte	0x00, 0xf5, 0x21, 0x00


	//----- nvinfo : EIATTR_KPARAM_INFO
	.align		4
.L_24:
        /*0028*/ 	.byte	0x04, 0x17
        /*002a*/ 	.short	(.L_26 - .L_25)
.L_25:
        /*002c*/ 	.word	0x00000000
        /*0030*/ 	.short	0x0001
        /*0032*/ 	.short	0x0008
        /*0034*/ 	.byte	0x00, 0xf5, 0x21, 0x00


	//----- nvinfo : EIATTR_KPARAM_INFO
	.align		4
.L_26:
        /*0038*/ 	.byte	0x04, 0x17
        /*003a*/ 	.short	(.L_28 - .L_27)
.L_27:
        /*003c*/ 	.word	0x00000000
        /*0040*/ 	.short	0x0000
        /*0042*/ 	.short	0x0000
        /*0044*/ 	.byte	0x00, 0xf5, 0x21, 0x00


	//----- nvinfo : EIATTR_SPARSE_MMA_MASK
	.align		4
.L_28:
        /*0048*/ 	.byte	0x03, 0x50
        /*004a*/ 	.short	0x0000


	//----- nvinfo : EIATTR_MAXREG_COUNT
	.align		4
        /*004c*/ 	.byte	0x03, 0x1b
        /*004e*/ 	.short	0x00ff


	//----- nvinfo : EIATTR_NUM_BARRIERS
	.align		4
        /*0050*/ 	.byte	0x02, 0x4c
        /*0052*/ 	.byte	0x01
	.zero		1


	//----- nvinfo : EIATTR_MERCURY_ISA_VERSION
	.align		4
        /*0054*/ 	.byte	0x03, 0x5f
        /*0056*/ 	.short	0x0101


	//----- nvinfo : EIATTR_VRC_CTA_INIT_COUNT
	.align		4
        /*0058*/ 	.byte	0x02, 0x4a
	.zero		1
	.zero		1


	//----- nvinfo : EIATTR_EXIT_INSTR_OFFSETS
	.align		4
        /*005c*/ 	.byte	0x04, 0x1c
        /*005e*/ 	.short	(.L_30 - .L_29)


	//   ....[0]....
.L_29:
        /*0060*/ 	.word	0x00004a70


	//   ....[1]....
        /*0064*/ 	.word	0x00004b70


	//----- nvinfo : EIATTR_CRS_STACK_SIZE
	.align		4
.L_30:
        /*0068*/ 	.byte	0x04, 0x1e
        /*006a*/ 	.short	(.L_32 - .L_31)
.L_31:
        /*006c*/ 	.word	0x00000000


	//----- nvinfo : EIATTR_CBANK_PARAM_SIZE
	.align		4
.L_32:
        /*0070*/ 	.byte	0x03, 0x19
        /*0072*/ 	.short	0x0020


	//----- nvinfo : EIATTR_PARAM_CBANK
	.align		4
        /*0074*/ 	.byte	0x04, 0x0a
        /*0076*/ 	.short	(.L_34 - .L_33)
	.align		4
.L_33:
        /*0078*/ 	.word	index@(.nv.constant0._Z6kernelILi128EEvPfS0_S0_l)
        /*007c*/ 	.short	0x0380
        /*007e*/ 	.short	0x0020


	//----- nvinfo : EIATTR_SW_WAR
	.align		4
.L_34:
        /*0080*/ 	.byte	0x04, 0x36
        /*0082*/ 	.short	(.L_36 - .L_35)
.L_35:
        /*0084*/ 	.word	0x00000008
.L_36:


//--------------------- .nv.callgraph             --------------------------
	.section	.nv.callgraph,"",@"SHT_CUDA_CALLGRAPH"
	.align	4
	.sectionentsize	8
	.align		4
        /*0000*/ 	.word	0x00000000
	.align		4
        /*0004*/ 	.word	0xffffffff
	.align		4
        /*0008*/ 	.word	0x00000000
	.align		4
        /*000c*/ 	.word	0xfffffffe
	.align		4
        /*0010*/ 	.word	0x00000000
	.align		4
        /*0014*/ 	.word	0xfffffffd
	.align		4
        /*0018*/ 	.word	0x00000000
	.align		4
        /*001c*/ 	.word	0xfffffffc


//--------------------- .nv.constant4             --------------------------
	.section	.nv.constant4,"a",@progbits
	.align	8
	.align		8
.nv.constant4:
        /*0000*/ 	.dword	precalc_xorwow_matrix
	.align		8
        /*0008*/ 	.dword	precalc_xorwow_offset_matrix
	.align		8
        /*0010*/ 	.dword	mrg32k3aM1
	.align		8
        /*0018*/ 	.dword	mrg32k3aM2
	.align		8
        /*0020*/ 	.dword	mrg32k3aM1SubSeq
	.align		8
        /*0028*/ 	.dword	mrg32k3aM2SubSeq
	.align		8
        /*0030*/ 	.dword	mrg32k3aM1Seq
	.align		8
        /*0038*/ 	.dword	mrg32k3aM2Seq


//--------------------- .nv.constant3             --------------------------
	.section	.nv.constant3,"a",@progbits
	.align	8
.nv.constant3:
	.type		__cr_lgamma_table,@object
	.size		__cr_lgamma_table,(.L_8 - __cr_lgamma_table)
__cr_lgamma_table:
        /*0000*/ 	.byte	0x00, 0x00, 0x00, 0x00, 0x00, 0x00, 0x00, 0x00, 0x00, 0x00, 0x00, 0x00, 0x00, 0x00, 0x00, 0x00
        /*0010*/ 	.byte	0xef, 0x39, 0xfa, 0xfe, 0x42, 0x2e, 0xe6, 0x3f, 0x02, 0x20, 0x2a, 0xfa, 0x0b, 0xab, 0xfc, 0x3f
        /*0020*/ 	.byte	0xf9, 0x2c, 0x92, 0x7c, 0xa7, 0x6c, 0x09, 0x40, 0xc9, 0x79, 0x44, 0x3c, 0x64, 0x26, 0x13, 0x40
        /*0030*/ 	.byte	0xca, 0x01, 0xcf, 0x3a, 0x27, 0x51, 0x1a, 0x40, 0x30, 0xcc, 0x2d, 0xf3, 0xe1, 0x0c, 0x21, 0x40
        /*0040*/ 	.byte	0x0d, 0xb7, 0xfc, 0x82, 0x8e, 0x35, 0x25, 0x40
.L_8:


//--------------------- .text._Z6kernelILi128EEvPfS0_S0_l --------------------------
	.section	.text._Z6kernelILi128EEvPfS0_S0_l,"ax",@progbits
	.align	128
        .global         _Z6kernelILi128EEvPfS0_S0_l
        .type           _Z6kernelILi128EEvPfS0_S0_l,@function
        .size           _Z6kernelILi128EEvPfS0_S0_l,(.L_x_112 - _Z6kernelILi128EEvPfS0_S0_l)
        .other          _Z6kernelILi128EEvPfS0_S0_l,@"STO_CUDA_ENTRY STV_DEFAULT"
_Z6kernelILi128EEvPfS0_S0_l:
.text._Z6kernelILi128EEvPfS0_S0_l:
[----:B------:R-:W0:Y:S01]  /*0000*/  LDC R1, c[0x0][0x37c] ;  /* 0x0000df00ff017b82 */ /* 0x000e220000000800 */
[----:B------:R-:W1:Y:S01]  /*0010*/  S2R R6, SR_TID.X ;  /* 0x0000000000067919 */ /* 0x000e620000002100 */
[----:B------:R-:W2:Y:S01]  /*0020*/  LDCU.64 UR4, c[0x0][0x398] ;  /* 0x00007300ff0477ac */ /* 0x000ea20008000a00 */
[----:B------:R-:W-:Y:S01]  /*0030*/  MOV R0, 0x400 ;  /* 0x0000040000007802 */ /* 0x000fe20000000f00 */
[----:B0-----:R-:W-:Y:S01]  /*0040*/  VIADD R1, R1, 0xfffffe00 ;  /* 0xfffffe0001017836 */ /* 0x001fe20000000000 */
[----:B------:R-:W0:Y:S01]  /*0050*/  S2R R3, SR_CgaCtaId ;  /* 0x0000000000037919 */ /* 0x000e220000008800 */
[----:B------:R-:W3:Y:S01]  /*0060*/  LDCU.64 UR14, c[0x0][0x358] ;  /* 0x00006b00ff0e77ac */ /* 0x000ee20008000a00 */
[----:B------:R-:W4:Y:S01]  /*0070*/  S2R R4, SR_CTAID.X ;  /* 0x0000000000047919 */ /* 0x000f220000002500 */
[----:B------:R-:W-:Y:S01]  /*0080*/  UMOV UR17, 0xffffffff ;  /* 0xffffffff00117882 */ /* 0x000fe20000000000 */
[----:B--2---:R-:W-:Y:S02]  /*0090*/  ULOP3.LUT UR4, UR4, 0xaad26b49, URZ, 0x3c, !UPT ;  /* 0xaad26b4904047892 */ /* 0x004fe4000f8e3cff */
[----:B------:R-:W-:-:S02]  /*00a0*/  ULOP3.LUT UR5, UR5, 0xf7dcefdd, URZ, 0x3c, !UPT ;  /* 0xf7dcefdd05057892 */ /* 0x000fc4000f8e3cff */
[----:B------:R-:W-:Y:S02]  /*00b0*/  UIMAD UR4, UR4, 0x4182bed5, URZ ;  /* 0x4182bed5040478a4 */ /* 0x000fe4000f8e02ff */
[----:B------:R-:W-:Y:S02]  /*00c0*/  UIMAD UR8, UR5, -0x658354e5, URZ ;  /* 0x9a7cab1b050878a4 */ /* 0x000fe4000f8e02ff */
[----:B------:R-:W-:Y:S02]  /*00d0*/  UIADD3 UR5, UPT, UPT, UR4, 0x583f19, URZ ;  /* 0x00583f1904057890 */ /* 0x000fe4000fffe0ff */
[----:B------:R-:W-:Y:S02]  /*00e0*/  UIADD3 UR16, UPT, UPT, UR4, 0x64f0c9, UR8 ;  /* 0x0064f0c904107890 */ /* 0x000fe4000fffe008 */
[----:B------:R-:W-:Y:S01]  /*00f0*/  ULOP3.LUT UR6, UR8, 0x5491333, URZ, 0x3c, !UPT ;  /* 0x0549133308067892 */ /* 0x000fe2000f8e3cff */
[----:B-1----:R-:W-:Y:S01]  /*0100*/  ISETP.NE.AND P0, PT, R6, RZ, PT ;  /* 0x000000ff0600720c */ /* 0x002fe20003f05270 */
[----:B------:R-:W-:-:S02]  /*0110*/  UIADD3 UR8, UPT, UPT, UR8, 0x1f123bb5, URZ ;  /* 0x1f123bb508087890 */ /* 0x000fc4000fffe0ff */
[----:B------:R-:W-:Y:S02]  /*0120*/  ULOP3.LUT UR7, UR4, 0x159a55e5, URZ, 0x3c, !UPT ;  /* 0x159a55e504077892 */ /* 0x000fe4000f8e3cff */
[----:B------:R-:W-:-:S08]  /*0130*/  UIADD3 UR9, UPT, UPT, UR4, 0x75bcd15, URZ ;  /* 0x075bcd1504097890 */ /* 0x000fd0000fffe0ff */
[----:B------:R-:W-:Y:S01]  /*0140*/  @!P0 IMAD.MOV.U32 R8, RZ, RZ, 0x3f800000 ;  /* 0x3f800000ff088424 */ /* 0x000fe200078e00ff */
[C---:B0-----:R-:W-:Y:S01]  /*0150*/  @!P0 LEA R2, R3.reuse, R0, 0x18 ;  /* 0x0000000003028211 */ /* 0x041fe200078ec0ff */
[----:B------:R-:W-:Y:S02]  /*0160*/  VIADD R0, R0, 0x418 ;  /* 0x0000041800007836 */ /* 0x000fe40000000000 */
[--C-:B------:R-:W-:Y:S01]  /*0170*/  IMAD.MOV.U32 R9, RZ, RZ, R8.reuse ;  /* 0x000000ffff097224 */ /* 0x100fe200078e0008 */
[-C--:B------:R-:W-:Y:S01]  /*0180*/  MOV R12, R8.reuse ;  /* 0x00000008000c7202 */ /* 0x080fe20000000f00 */
[--C-:B------:R-:W-:Y:S01]  /*0190*/  IMAD.MOV.U32 R10, RZ, RZ, R8.reuse ;  /* 0x000000ffff0a7224 */ /* 0x100fe200078e0008 */
[----:B------:R-:W-:Y:S01]  /*01a0*/  MOV R11, R8 ;  /* 0x00000008000b7202 */ /* 0x000fe20000000f00 */
[----:B------:R-:W-:Y:S01]  /*01b0*/  IMAD.MOV.U32 R13, RZ, RZ, R8 ;  /* 0x000000ffff0d7224 */ /* 0x000fe200078e0008 */
[----:B------:R-:W-:-:S03]  /*01c0*/  LEA R3, R3, R0, 0x18 ;  /* 0x0000000003037211 */ /* 0x000fc600078ec0ff */
[----:B------:R-:W-:Y:S04]  /*01d0*/  @!P0 STS.128 [R2], R8 ;  /* 0x0000000802008388 */ /* 0x000fe80000000c00 */
[----:B------:R0:W-:Y:S02]  /*01e0*/  @!P0 STS.64 [R2+0x10], R12 ;  /* 0x0000100c02008388 */ /* 0x0001e40000000a00 */
[----:B0--34-:R-:W-:-:S07]  /*01f0*/  LEA R2, R6, R3, 0x2 ;  /* 0x0000000306027211 */ /* 0x019fce00078e10ff */
.L_x_97:
[----:B------:R-:W-:Y:S01]  /*0200*/  USHF.R.U32.HI UR4, URZ, 0x2, UR9 ;  /* 0x00000002ff047899 */ /* 0x000fe20008011609 */
[----:B0-----:R-:W-:Y:S01]  /*0210*/  IMAD.MOV.U32 R3, RZ, RZ, 0x2f800000 ;  /* 0x2f800000ff037424 */ /* 0x001fe200078e00ff */
[----:B------:R-:W-:Y:S01]  /*0220*/  UIADD3 UR16, UPT, UPT, UR16, 0x587c5, URZ ;  /* 0x000587c510107890 */ /* 0x000fe2000fffe0ff */
[----:B------:R-:W0:Y:S01]  /*0230*/  LDC.64 R8, c[0x0][0x380] ;  /* 0x0000e000ff087b82 */ /* 0x000e220000000a00 */
[----:B------:R-:W-:Y:S01]  /*0240*/  ULOP3.LUT UR4, UR4, UR9, URZ, 0x3c, !UPT ;  /* 0x0000000904047292 */ /* 0x000fe2000f8e3cff */
[----:B------:R-:W-:Y:S01]  /*0250*/  IMAD R13, R4, 0x1770, RZ ;  /* 0x00001770040d7824 */ /* 0x000fe200078e02ff */
[----:B------:R-:W-:Y:S02]  /*0260*/  USHF.L.U32 UR9, UR5, 0x4, URZ ;  /* 0x0000000405097899 */ /* 0x000fe400080006ff */
[----:B------:R-:W-:Y:S01]  /*0270*/  USHF.L.U32 UR10, UR4, 0x1, URZ ;  /* 0x00000001040a7899 */ /* 0x000fe200080006ff */
[----:B------:R-:W1:Y:S03]  /*0280*/  LDCU.64 UR12, c[0x0][0x388] ;  /* 0x00007100ff0c77ac */ /* 0x000e660008000a00 */
[----:B------:R-:W-:-:S04]  /*0290*/  ULOP3.LUT UR9, UR5, UR9, UR10, 0x96, !UPT ;  /* 0x0000000905097292 */ /* 0x000fc8000f8e960a */
[----:B------:R-:W-:-:S04]  /*02a0*/  ULOP3.LUT UR10, UR9, UR4, URZ, 0x3c, !UPT ;  /* 0x00000004090a7292 */ /* 0x000fc8000f8e3cff */
[----:B------:R-:W-:Y:S01]  /*02b0*/  UIADD3 UR4, UPT, UPT, UR10, UR16, URZ ;  /* 0x000000100a047290 */ /* 0x000fe2000fffe0ff */
[----:B0-----:R-:W-:-:S05]  /*02c0*/  IMAD.WIDE.U32 R12, R13, 0x4, R8 ;  /* 0x000000040d0c7825 */ /* 0x001fca00078e0008 */
[----:B------:R-:W-:-:S05]  /*02d0*/  I2FP.F32.U32 R0, UR4 ;  /* 0x0000000400007c45 */ /* 0x000fca0008201000 */
[----:B------:R-:W-:-:S04]  /*02e0*/  FFMA R0, R0, R3, 1.1641532182693481445e-10 ;  /* 0x2f00000000007423 */ /* 0x000fc80000000003 */
[----:B------:R-:W-:-:S04]  /*02f0*/  FMUL R0, R0, 1000 ;  /* 0x447a000000007820 */ /* 0x000fc80000400000 */
[----:B------:R-:W0:Y:S02]  /*0300*/  F2I.TRUNC.NTZ R3, R0 ;  /* 0x0000000000037305 */ /* 0x000e24000020f100 */
[----:B0-----:R-:W-:-:S04]  /*0310*/  IMAD.IADD R3, R3, 0x1, R6 ;  /* 0x0000000103037824 */ /* 0x001fc800078e0206 */
[----:B------:R-:W-:-:S05]  /*0320*/  IMAD.HI.U32 R5, R3, 0x10624dd3, RZ ;  /* 0x10624dd303057827 */ /* 0x000fca00078e00ff */
[----:B------:R-:W-:-:S05]  /*0330*/  SHF.R.U32.HI R10, RZ, 0x6, R5 ;  /* 0x00000006ff0a7819 */ /* 0x000fca0000011605 */
[----:B------:R-:W-:Y:S02]  /*0340*/  IMAD R3, R10, -0x3e8, R3 ;  /* 0xfffffc180a037824 */ /* 0x000fe400078e0203 */
[----:B------:R-:W-:Y:S02]  /*0350*/  IMAD R10, R4, 0x3e8, RZ ;  /* 0x000003e8040a7824 */ /* 0x000fe400078e02ff */
[----:B------:R-:W-:-:S03]  /*0360*/  IMAD.WIDE.U32 R12, R3, 0x4, R12 ;  /* 0x00000004030c7825 */ /* 0x000fc600078e000c */
[----:B------:R-:W-:Y:S02]  /*0370*/  IADD3 R5, P0, PT, R10, R3, RZ ;  /* 0x000000030a057210 */ /* 0x000fe40007f1e0ff */
[----:B------:R-:W2:Y:S02]  /*0380*/  LDG.E R7, desc[UR14][R12.64+0xfa0] ;  /* 0x000fa00e0c077981 */ /* 0x000ea4000c1e1900 */
[----:B------:R-:W-:Y:S02]  /*0390*/  IADD3.X R0, PT, PT, RZ, RZ, RZ, P0, !PT ;  /* 0x000000ffff007210 */ /* 0x000fe400007fe4ff */
[C---:B-1----:R-:W-:Y:S01]  /*03a0*/  LEA R8, P0, R5.reuse, UR12, 0x2 ;  /* 0x0000000c05087c11 */ /* 0x042fe2000f8010ff */
[----:B------:R-:W3:Y:S03]  /*03b0*/  LDG.E R14, desc[UR14][R12.64+0x1f40] ;  /* 0x001f400e0c0e7981 */ /* 0x000ee6000c1e1900 */
[----:B------:R-:W-:Y:S01]  /*03c0*/  LEA.HI.X R9, R5, UR13, R0, 0x2, P0 ;  /* 0x0000000d05097c11 */ /* 0x000fe200080f1400 */
[----:B------:R-:W4:Y:S04]  /*03d0*/  LDG.E R15, desc[UR14][R12.64+0x2ee0] ;  /* 0x002ee00e0c0f7981 */ /* 0x000f28000c1e1900 */
[----:B------:R-:W5:Y:S04]  /*03e0*/  LDG.E R0, desc[UR14][R12.64] ;  /* 0x0000000e0c007981 */ /* 0x000f68000c1e1900 */
[----:B------:R0:W5:Y:S04]  /*03f0*/  LDG.E R5, desc[UR14][R8.64] ;  /* 0x0000000e08057981 */ /* 0x000168000c1e1900 */
[----:B------:R-:W4:Y:S04]  /*0400*/  LDG.E R16, desc[UR14][R12.64+0x3e80] ;  /* 0x003e800e0c107981 */ /* 0x000f28000c1e1900 */
[----:B------:R1:W4:Y:S01]  /*0410*/  LDG.E R17, desc[UR14][R12.64+0x4e20] ;  /* 0x004e200e0c117981 */ /* 0x000322000c1e1900 */
[----:B------:R-:W0:Y:S08]  /*0420*/  S2UR UR12, SR_CgaCtaId ;  /* 0x00000000000c79c3 */ /* 0x000e300000008800 */
[----:B------:R-:W1:Y:S01]  /*0430*/  S2UR UR9, SR_CgaCtaId ;  /* 0x00000000000979c3 */ /* 0x000e620000008800 */
[----:B------:R-:W-:-:S02]  /*0440*/  UMOV UR11, 0x400 ;  /* 0x00000400000b7882 */ /* 0x000fc40000000000 */
[----:B------:R-:W-:-:S04]  /*0450*/  UIADD3 UR4, UPT, UPT, UR11, 0x18, URZ ;  /* 0x000000180b047890 */ /* 0x000fc8000fffe0ff */
[----:B0-----:R-:W-:-:S03]  /*0460*/  ULEA UR13, UR12, UR4, 0x18 ;  /* 0x000000040c0d7291 */ /* 0x001fc6000f8ec0ff */
[----:B------:R-:W-:Y:S02]  /*0470*/  UMOV UR4, 0x400 ;  /* 0x0000040000047882 */ /* 0x000fe40000000000 */
[----:B-1----:R-:W-:Y:S01]  /*0480*/  ULEA UR18, UR9, UR4, 0x18 ;  /* 0x0000000409127291 */ /* 0x002fe2000f8ec0ff */
[----:B------:R-:W-:-:S05]  /*0490*/  LEA R18, R6, UR13, 0x2 ;  /* 0x0000000d06127c11 */ /* 0x000fca000f8e10ff */
[----:B------:R0:W-:Y:S04]  /*04a0*/  STS [R18], R3 ;  /* 0x0000000312007388 */ /* 0x0001e80000000800 */
[----:B------:R-:W5:Y:S01]  /*04b0*/  LDS.128 R8, [UR18] ;  /* 0x00000012ff087984 */ /* 0x000f620008000c00 */
[----:B------:R-:W-:-:S09]  /*04c0*/  ULEA UR13, UR9, UR4, 0x18 ;  /* 0x00000004090d7291 */ /* 0x000fd2000f8ec0ff */
[----:B------:R-:W1:Y:S01]  /*04d0*/  LDS.64 R12, [UR13+0x10] ;  /* 0x0000100dff0c7984 */ /* 0x000e620008000a00 */
[----:B------:R-:W-:-:S04]  /*04e0*/  UIADD3 UR11, UPT, UPT, UR11, 0x218, URZ ;  /* 0x000002180b0b7890 */ /* 0x000fc8000fffe0ff */
[----:B------:R-:W-:-:S06]  /*04f0*/  ULEA UR11, UR12, UR11, 0x18 ;  /* 0x0000000b0c0b7291 */ /* 0x000fcc000f8ec0ff */
[----:B0-----:R-:W-:Y:S01]  /*0500*/  LEA R3, R6, UR11, 0x2 ;  /* 0x0000000b06037c11 */ /* 0x001fe2000f8e10ff */
[----:B------:R-:W-:Y:S02]  /*0510*/  UIADD3 UR11, UPT, UPT, UR4, 0x218, URZ ;  /* 0x00000218040b7890 */ /* 0x000fe4000fffe0ff */
[----:B------:R-:W-:Y:S02]  /*0520*/  UIADD3 UR4, UPT, UPT, UR4, 0x18, URZ ;  /* 0x0000001804047890 */ /* 0x000fe4000fffe0ff */
[----:B------:R-:W-:Y:S02]  /*0530*/  ULEA UR11, UR9, UR11, 0x18 ;  /* 0x0000000b090b7291 */ /* 0x000fe4000f8ec0ff */
[----:B------:R-:W-:Y:S02]  /*0540*/  ULEA UR4, UR9, UR4, 0x18 ;  /* 0x0000000409047291 */ /* 0x000fe4000f8ec0ff */
[----:B------:R-:W-:Y:S01]  /*0550*/  UIADD3 UR17, UPT, UPT, UR17, 0x1, URZ ;  /* 0x0000000111117890 */ /* 0x000fe2000fffe0ff */
[----:B------:R-:W-:Y:S01]  /*0560*/  UMOV UR9, UR7 ;  /* 0x0000000700097c82 */ /* 0x000fe20008000000 */
[----:B------:R-:W-:Y:S01]  /*0570*/  UMOV UR7, UR8 ;  /* 0x0000000800077c82 */ /* 0x000fe20008000000 */
[----:B------:R-:W-:Y:S01]  /*0580*/  UMOV UR8, UR6 ;  /* 0x0000000600087c82 */ /* 0x000fe20008000000 */
[----:B------:R-:W-:Y:S01]  /*0590*/  UIADD3 UR12, UPT, UPT, UR4, 0x20, URZ ;  /* 0x00000020040c7890 */ /* 0x000fe2000fffe0ff */
[----:B------:R-:W-:Y:S01]  /*05a0*/  UMOV UR6, UR5 ;  /* 0x0000000500067c82 */ /* 0x000fe20008000000 */
[----:B------:R-:W-:-:S02]  /*05b0*/  UIADD3 UR11, UPT, UPT, UR11, 0x20, URZ ;  /* 0x000000200b0b7890 */ /* 0x000fc4000fffe0ff */
[----:B------:R-:W-:Y:S01]  /*05c0*/  UISETP.NE.AND UP0, UPT, UR17, 0x2710, UPT ;  /* 0x000027101100788c */ /* 0x000fe2000bf05270 */
[----:B------:R-:W-:Y:S01]  /*05d0*/  UMOV UR4, URZ ;  /* 0x000000ff00047c82 */ /* 0x000fe20008000000 */
[----:B------:R-:W-:Y:S01]  /*05e0*/  UMOV UR5, UR10 ;  /* 0x0000000a00057c82 */ /* 0x000fe20008000000 */
[----:B-----5:R-:W-:-:S04]  /*05f0*/  FFMA R0, R0, R8, -R5 ;  /* 0x0000000800007223 */ /* 0x020fc80000000805 */
[----:B--2---:R-:W-:-:S04]  /*0600*/  FFMA R7, R7, R9, R0 ;  /* 0x0000000907077223 */ /* 0x004fc80000000000 */
[----:B---3--:R-:W-:-:S04]  /*0610*/  FFMA R10, R14, R10, R7 ;  /* 0x0000000a0e0a7223 */ /* 0x008fc80000000007 */
[----:B----4-:R-:W-:-:S04]  /*0620*/  FFMA R11, R15, R11, R10 ;  /* 0x0000000b0f0b7223 */ /* 0x010fc8000000000a */
[----:B-1----:R-:W-:-:S04]  /*0630*/  FFMA R12, R16, R12, R11 ;  /* 0x0000000c100c7223 */ /* 0x002fc8000000000b */
[----:B------:R-:W-:-:S05]  /*0640*/  FFMA R12, R17, R13, R12 ;  /* 0x0000000d110c7223 */ /* 0x000fca000000000c */
[----:B------:R0:W-:Y:S02]  /*0650*/  STS [R3], R12 ;  /* 0x0000000c03007388 */ /* 0x0001e40000000800 */
.L_x_0:
[----:B-1----:R-:W1:Y:S01]  /*0660*/  LDS.64 R8, [UR11+-0x20] ;  /* 0xffffe00bff087984 */ /* 0x002e620008000a00 */
[----:B------:R-:W-:Y:S02]  /*0670*/  UIADD3 UR10, UPT, UPT, UR4, 0x10, URZ ;  /* 0x00000010040a7890 */ /* 0x000fe4000fffe0ff */
[----:B------:R-:W-:-:S04]  /*0680*/  UIADD3 UR4, UPT, UPT, UR4, 0x1, URZ ;  /* 0x0000000104047890 */ /* 0x000fc8000fffe0ff */
[----:B------:R-:W-:-:S03]  /*0690*/  UISETP.GE.U32.AND UP1, UPT, UR4, 0x70, UPT ;  /* 0x000000700400788c */ /* 0x000fc6000bf26070 */
[----:B------:R-:W-:Y:S01]  /*06a0*/  UMOV UR4, UR10 ;  /* 0x0000000a00047c82 */ /* 0x000fe20008000000 */
[----:B-1----:R-:W-:Y:S01]  /*06b0*/  FSETP.GEU.AND P0, PT, R9, R8, PT ;  /* 0x000000080900720b */ /* 0x002fe20003f0e000 */
[----:B------:R-:W-:Y:S02]  /*06c0*/  IMAD.MOV.U32 R10, RZ, RZ, R9 ;  /* 0x000000ffff0a7224 */ /* 0x000fe400078e0009 */
[----:B------:R-:W-:-:S10]  /*06d0*/  IMAD.MOV.U32 R11, RZ, RZ, R8 ;  /* 0x000000ffff0b7224 */ /* 0x000fd400078e0008 */
[----:B------:R-:W-:Y:S04]  /*06e0*/  @!P0 STS.64 [UR11+-0x20], R10 ;  /* 0xffffe00aff008988 */ /* 0x000fe80008000a0b */
[----:B------:R-:W0:Y:S02]  /*06f0*/  @!P0 LDS.64 R8, [UR12+-0x20] ;  /* 0xffffe00cff088984 */ /* 0x000e240008000a00 */
[----:B0-----:R-:W-:Y:S01]  /*0700*/  MOV R12, R9 ;  /* 0x00000009000c7202 */ /* 0x001fe20000000f00 */
[----:B------:R-:W-:-:S05]  /*0710*/  IMAD.MOV.U32 R13, RZ, RZ, R8 ;  /* 0x000000ffff0d7224 */ /* 0x000fca00078e0008 */
[----:B------:R-:W-:Y:S04]  /*0720*/  @!P0 STS.64 [UR12+-0x20], R12 ;  /* 0xffffe00cff008988 */ /* 0x000fe80008000a0c */
[----:B------:R-:W0:Y:S02]  /*0730*/  LDS.64 R8, [UR11+-0x18] ;  /* 0xffffe80bff087984 */ /* 0x000e240008000a00 */
[-C--:B0-----:R-:W-:Y:S01]  /*0740*/  FSETP.GEU.AND P0, PT, R9, R8.reuse, PT ;  /* 0x000000080900720b */ /* 0x081fe20003f0e000 */
[----:B------:R-:W-:Y:S01]  /*0750*/  IMAD.MOV.U32 R14, RZ, RZ, R9 ;  /* 0x000000ffff0e7224 */ /* 0x000fe200078e0009 */
[----:B------:R-:W-:-:S11]  /*0760*/  MOV R15, R8 ;  /* 0x00000008000f7202 */ /* 0x000fd60000000f00 */
[----:B------:R-:W-:Y:S04]  /*0770*/  @!P0 STS.64 [UR11+-0x18], R14 ;  /* 0xffffe80eff008988 */ /* 0x000fe80008000a0b */
[----:B------:R-:W0:Y:S02]  /*0780*/  @!P0 LDS.64 R8, [UR12+-0x18] ;  /* 0xffffe80cff088984 */ /* 0x000e240008000a00 */
[----:B0-----:R-:W-:Y:S02]  /*0790*/  IMAD.MOV.U32 R10, RZ, RZ, R9 ;  /* 0x000000ffff0a7224 */ /* 0x001fe400078e0009 */
[----:B------:R-:W-:-:S05]  /*07a0*/  IMAD.MOV.U32 R11, RZ, RZ, R8 ;  /* 0x000000ffff0b7224 */ /* 0x000fca00078e0008 */
[----:B------:R-:W-:Y:S04]  /*07b0*/  @!P0 STS.64 [UR12+-0x18], R10 ;  /* 0xffffe80aff008988 */ /* 0x000fe80008000a0c */
[----:B------:R-:W0:Y:S02]  /*07c0*/  LDS.64 R8, [UR11+-0x10] ;  /* 0xfffff00bff087984 */ /* 0x000e240008000a00 */
[----:B0-----:R-:W-:Y:S01]  /*07d0*/  FSETP.GEU.AND P0, PT, R9, R8, PT ;  /* 0x000000080900720b */ /* 0x001fe20003f0e000 */
[----:B------:R-:W-:Y:S01]  /*07e0*/  IMAD.MOV.U32 R13, RZ, RZ, R8 ;  /* 0x000000ffff0d7224 */ /* 0x000fe200078e0008 */
[----:B------:R-:W-:-:S11]  /*07f0*/  MOV R12, R9 ;  /* 0x00000009000c7202 */ /* 0x000fd60000000f00 */
[----:B------:R-:W-:Y:S04]  /*0800*/  @!P0 STS.64 [UR11+-0x10], R12 ;  /* 0xfffff00cff008988 */ /* 0x000fe80008000a0b */
[----:B------:R-:W0:Y:S02]  /*0810*/  @!P0 LDS.64 R8, [UR12+-0x10] ;  /* 0xfffff00cff088984 */ /* 0x000e240008000a00 */
[----:B0-----:R-:W-:Y:S01]  /*0820*/  IMAD.MOV.U32 R14, RZ, RZ, R9 ;  /* 0x000000ffff0e7224 */ /* 0x001fe200078e0009 */
[----:B------:R-:W-:-:S05]  /*0830*/  MOV R15, R8 ;  /* 0x00000008000f7202 */ /* 0x000fca0000000f00 */
[----:B------:R-:W-:Y:S04]  /*0840*/  @!P0 STS.64 [UR12+-0x10], R14 ;  /* 0xfffff00eff008988 */ /* 0x000fe80008000a0c */
[----:B------:R-:W0:Y:S02]  /*0850*/  LDS.64 R8, [UR11+-0x8] ;  /* 0xfffff80bff087984 */ /* 0x000e240008000a00 */
[----:B0-----:R-:W-:Y:S01]  /*0860*/  FSETP.GEU.AND P0, PT, R9, R8, PT ;  /* 0x000000080900720b */ /* 0x001fe20003f0e000 */
[----:B------:R-:W-:Y:S02]  /*0870*/  IMAD.MOV.U32 R10, RZ, RZ, R9 ;  /* 0x000000ffff0a7224 */ /* 0x000fe400078e0009 */
[----:B------:R-:W-:-:S10]  /*0880*/  IMAD.MOV.U32 R11, RZ, RZ, R8 ;  /* 0x000000ffff0b7224 */ /* 0x000fd400078e0008 */
[----:B------:R-:W-:Y:S04]  /*0890*/  @!P0 STS.64 [UR11+-0x8], R10 ;  /* 0xfffff80aff008988 */ /* 0x000fe80008000a0b */
[----:B------:R-:W0:Y:S02]  /*08a0*/  @!P0 LDS.64 R8, [UR12+-0x8] ;  /* 0xfffff80cff088984 */ /* 0x000e240008000a00 */
[----:B0-----:R-:W-:Y:S01]  /*08b0*/  MOV R12, R9 ;  /* 0x00000009000c7202 */ /* 0x001fe20000000f00 */
[----:B------:R-:W-:-:S05]  /*08c0*/  IMAD.MOV.U32 R13, RZ, RZ, R8 ;  /* 0x000000ffff0d7224 */ /* 0x000fca00078e0008 */
[----:B------:R-:W-:Y:S04]  /*08d0*/  @!P0 STS.64 [UR12+-0x8], R12 ;  /* 0xfffff80cff008988 */ /* 0x000fe80008000a0c */
[----:B------:R-:W0:Y:S02]  /*08e0*/  LDS.64 R8, [UR11] ;  /* 0x0000000bff087984 */ /* 0x000e240008000a00 */
[-C--:B0-----:R-:W-:Y:S01]  /*08f0*/  FSETP.GEU.AND P0, PT, R9, R8.reuse, PT ;  /* 0x000000080900720b */ /* 0x081fe20003f0e000 */
[----:B------:R-:W-:Y:S01]  /*0900*/  IMAD.MOV.U32 R14, RZ, RZ, R9 ;  /* 0x000000ffff0e7224 */ /* 0x000fe200078e0009 */
[----:B------:R-:W-:-:S11]  /*0910*/  MOV R15, R8 ;  /* 0x00000008000f7202 */ /* 0x000fd60000000f00 */
[----:B------:R-:W-:Y:S04]  /*0920*/  @!P0 STS.64 [UR11], R14 ;  /* 0x0000000eff008988 */ /* 0x000fe80008000a0b */
[----:B------:R-:W0:Y:S02]  /*0930*/  @!P0 LDS.64 R8, [UR12] ;  /* 0x0000000cff088984 */ /* 0x000e240008000a00 */
[----:B0-----:R-:W-:Y:S02]  /*0940*/  IMAD.MOV.U32 R10, RZ, RZ, R9 ;  /* 0x000000ffff0a7224 */ /* 0x001fe400078e0009 */
[----:B------:R-:W-:-:S05]  /*0950*/  IMAD.MOV.U32 R11, RZ, RZ, R8 ;  /* 0x000000ffff0b7224 */ /* 0x000fca00078e0008 */
[----:B------:R-:W-:Y:S04]  /*0960*/  @!P0 STS.64 [UR12], R10 ;  /* 0x0000000aff008988 */ /* 0x000fe80008000a0c */
[----:B------:R-:W0:Y:S02]  /*0970*/  LDS.64 R8, [UR11+0x8] ;  /* 0x0000080bff087984 */ /* 0x000e240008000a00 */
[----:B0-----:R-:W-:Y:S01]  /*0980*/  FSETP.GEU.AND P0, PT, R9, R8, PT ;  /* 0x000000080900720b */ /* 0x001fe20003f0e000 */
[----:B------:R-:W-:Y:S01]  /*0990*/  IMAD.MOV.U32 R13, RZ, RZ, R8 ;  /* 0x000000ffff0d7224 */ /* 0x000fe200078e0008 */
[----:B------:R-:W-:-:S11]  /*09a0*/  MOV R12, R9 ;  /* 0x00000009000c7202 */ /* 0x000fd60000000f00 */
[----:B------:R-:W-:Y:S04]  /*09b0*/  @!P0 STS.64 [UR11+0x8], R12 ;  /* 0x0000080cff008988 */ /* 0x000fe80008000a0b */
[----:B------:R-:W0:Y:S02]  /*09c0*/  @!P0 LDS.64 R8, [UR12+0x8] ;  /* 0x0000080cff088984 */ /* 0x000e240008000a00 */
[----:B0-----:R-:W-:Y:S01]  /*09d0*/  IMAD.MOV.U32 R14, RZ, RZ, R9 ;  /* 0x000000ffff0e7224 */ /* 0x001fe200078e0009 */
[----:B------:R-:W-:-:S05]  /*09e0*/  MOV R15, R8 ;  /* 0x00000008000f7202 */ /* 0x000fca0000000f00 */
[----:B------:R-:W-:Y:S04]  /*09f0*/  @!P0 STS.64 [UR12+0x8], R14 ;  /* 0x0000080eff008988 */ /* 0x000fe80008000a0c */
[----:B------:R-:W0:Y:S02]  /*0a00*/  LDS.64 R8, [UR11+0x10] ;  /* 0x0000100bff087984 */ /* 0x000e240008000a00 */
[----:B0-----:R-:W-:Y:S01]  /*0a10*/  FSETP.GEU.AND P0, PT, R9, R8, PT ;  /* 0x000000080900720b */ /* 0x001fe20003f0e000 */
[----:B------:R-:W-:Y:S02]  /*0a20*/  IMAD.MOV.U32 R10, RZ, RZ, R9 ;  /* 0x000000ffff0a7224 */ /* 0x000fe400078e0009 */
[----:B------:R-:W-:-:S10]  /*0a30*/  IMAD.MOV.U32 R11, RZ, RZ, R8 ;  /* 0x000000ffff0b7224 */ /* 0x000fd400078e0008 */
[----:B------:R-:W-:Y:S04]  /*0a40*/  @!P0 STS.64 [UR11+0x10], R10 ;  /* 0x0000100aff008988 */ /* 0x000fe80008000a0b */
[----:B------:R-:W0:Y:S02]  /*0a50*/  @!P0 LDS.64 R8, [UR12+0x10] ;  /* 0x0000100cff088984 */ /* 0x000e240008000a00 */
[----:B0-----:R-:W-:Y:S01]  /*0a60*/  MOV R12, R9 ;  /* 0x00000009000c7202 */ /* 0x001fe20000000f00 */
[----:B------:R-:W-:-:S05]  /*0a70*/  IMAD.MOV.U32 R13, RZ, RZ, R8 ;  /* 0x000000ffff0d7224 */ /* 0x000fca00078e0008 */
[----:B------:R-:W-:Y:S04]  /*0a80*/  @!P0 STS.64 [UR12+0x10], R12 ;  /* 0x0000100cff008988 */ /* 0x000fe80008000a0c */
[----:B------:R-:W0:Y:S02]  /*0a90*/  LDS.64 R8, [UR11+0x18] ;  /* 0x0000180bff087984 */ /* 0x000e240008000a00 */
[-C--:B0-----:R-:W-:Y:S01]  /*0aa0*/  FSETP.GEU.AND P0, PT, R9, R8.reuse, PT ;  /* 0x000000080900720b */ /* 0x081fe20003f0e000 */
[----:B------:R-:W-:Y:S01]  /*0ab0*/  IMAD.MOV.U32 R14, RZ, RZ, R9 ;  /* 0x000000ffff0e7224 */ /* 0x000fe200078e0009 */
[----:B------:R-:W-:-:S11]  /*0ac0*/  MOV R15, R8 ;  /* 0x00000008000f7202 */ /* 0x000fd60000000f00 */
[----:B------:R-:W-:Y:S01]  /*0ad0*/  @!P0 STS.64 [UR11+0x18], R14 ;  /* 0x0000180eff008988 */ /* 0x000fe20008000a0b */
[----:B------:R-:W-:-:S03]  /*0ae0*/  UIADD3 UR11, UPT, UPT, UR11, 0x40, URZ ;  /* 0x000000400b0b7890 */ /* 0x000fc6000fffe0ff */
[----:B------:R-:W0:Y:S02]  /*0af0*/  @!P0 LDS.64 R8, [UR12+0x18] ;  /* 0x0000180cff088984 */ /* 0x000e240008000a00 */
[----:B0-----:R-:W-:Y:S02]  /*0b00*/  IMAD.MOV.U32 R10, RZ, RZ, R9 ;  /* 0x000000ffff0a7224 */ /* 0x001fe400078e0009 */
[----:B------:R-:W-:-:S05]  /*0b10*/  IMAD.MOV.U32 R11, RZ, RZ, R8 ;  /* 0x000000ffff0b7224 */ /* 0x000fca00078e0008 */
[----:B------:R1:W-:Y:S01]  /*0b20*/  @!P0 STS.64 [UR12+0x18], R10 ;  /* 0x0000180aff008988 */ /* 0x0003e20008000a0c */
[----:B------:R-:W-:Y:S01]  /*0b30*/  UIADD3 UR12, UPT, UPT, UR12, 0x40, URZ ;  /* 0x000000400c0c7890 */ /* 0x000fe2000fffe0ff */
[----:B------:R-:W-:Y:S11]  /*0b40*/  BRA.U !UP1, `(.L_x_0) ;  /* 0xfffffff909c47547 */ /* 0x000ff6000b83ffff */
[----:B------:R-:W-:-:S07]  /*0b50*/  HFMA2 R0, -RZ, RZ, 0, 1.1920928955078125e-07 ;  /* 0x00000002ff007431 */ /* 0x000fce00000001ff */
.L_x_30:
[----:B------:R-:W-:Y:S01]  /*0b60*/  IMAD.MOV.U32 R3, RZ, RZ, R0 ;  /* 0x000000ffff037224 */ /* 0x000fe200078e0000 */
[----:B------:R-:W-:Y:S05]  /*0b70*/  WARPSYNC.ALL ;  /* 0x0000000000007948 */ /* 0x000fea0003800000 */
[----:B------:R-:W-:Y:S01]  /*0b80*/  IMAD.SHL.U32 R0, R0, 0x2, RZ ;  /* 0x0000000200007824 */ /* 0x000fe200078e00ff */
[----:B------:R-:W-:Y:S04]  /*0b90*/  BAR.SYNC.DEFER_BLOCKING 0x0 ;  /* 0x0000000000007b1d */ /* 0x000fe80000010000 */
[----:B------:R-:W-:-:S04]  /*0ba0*/  IADD3 R5, PT, PT, R0, -0x1, RZ ;  /* 0xffffffff00057810 */ /* 0x000fc80007ffe0ff */
[----:B------:R-:W-:-:S13]  /*0bb0*/  LOP3.LUT P0, RZ, R5, R6, RZ, 0xc0, !PT ;  /* 0x0000000605ff7212 */ /* 0x000fda000780c0ff */
[----:B01234-:R-:W-:Y:S05]  /*0bc0*/  @P0 BRA `(.L_x_1) ;  /* 0x0000001800780947 */ /* 0x01ffea0003800000 */
[----:B-1----:R-:W-:-:S05]  /*0bd0*/  IMAD.IADD R10, R6, 0x1, R3 ;  /* 0x00000001060a7824 */ /* 0x002fca00078e0203 */
[----:B------:R-:W-:-:S13]  /*0be0*/  ISETP.GT.U32.AND P0, PT, R10, 0x7f, PT ;  /* 0x0000007f0a00780c */ /* 0x000fda0003f04070 */
[----:B------:R-:W-:Y:S05]  /*0bf0*/  @P0 BRA `(.L_x_2) ;  /* 0x0000001800740947 */ /* 0x000fea0003800000 */
[----:B------:R-:W0:Y:S01]  /*0c00*/  S2R R5, SR_CgaCtaId ;  /* 0x0000000000057919 */ /* 0x000e220000008800 */
[----:B------:R-:W-:Y:S01]  /*0c10*/  UMOV UR4, 0x400 ;  /* 0x0000040000047882 */ /* 0x000fe20000000000 */
[----:B------:R-:W-:Y:S01]  /*0c20*/  BSSY.RECONVERGENT B0, `(.L_x_3) ;  /* 0x0000033000007945 */ /* 0x000fe20003800200 */
[----:B------:R-:W-:Y:S01]  /*0c30*/  IMAD.U32 R20, RZ, RZ, UR4 ;  /* 0x00000004ff147e24 */ /* 0x000fe2000f8e00ff */
[----:B------:R-:W-:Y:S01]  /*0c40*/  VIADDMNMX.U32 R13, R10, R3, 0x80, PT ;  /* 0x000000800a0d7446 */ /* 0x000fe20003800003 */
[----:B------:R-:W-:Y:S01]  /*0c50*/  IMAD.MOV.U32 R15, RZ, RZ, RZ ;  /* 0x000000ffff0f7224 */ /* 0x000fe200078e00ff */
[----:B------:R-:W-:Y:S01]  /*0c60*/  MOV R17, R10 ;  /* 0x0000000a00117202 */ /* 0x000fe20000000f00 */
[----:B------:R-:W-:Y:S01]  /*0c70*/  IMAD.MOV.U32 R9, RZ, RZ, R6 ;  /* 0x000000ffff097224 */ /* 0x000fe200078e0006 */
[----:B------:R-:W-:-:S04]  /*0c80*/  IADD3 R14, PT, PT, R20, 0x218, RZ ;  /* 0x00000218140e7810 */ /* 0x000fc80007ffe0ff */
[----:B0-----:R-:W-:Y:S01]  /*0c90*/  LEA R14, R5, R14, 0x18 ;  /* 0x0000000e050e7211 */ /* 0x001fe200078ec0ff */
[----:B------:R-:W-:-:S07]  /*0ca0*/  IMAD.MOV.U32 R5, RZ, RZ, R6 ;  /* 0x000000ffff057224 */ /* 0x000fce00078e0006 */
.L_x_7:
[----:B------:R-:W-:Y:S01]  /*0cb0*/  IMAD R7, R9, 0x4, R14 ;  /* 0x0000000409077824 */ /* 0x000fe200078e020e */
[----:B------:R-:W-:Y:S01]  /*0cc0*/  LEA R8, R17, R14, 0x2 ;  /* 0x0000000e11087211 */ /* 0x000fe200078e10ff */
[----:B------:R-:W-:Y:S01]  /*0cd0*/  BSSY.RECONVERGENT B1, `(.L_x_4) ;  /* 0x0000023000017945 */ /* 0x000fe20003800200 */
[----:B------:R-:W-:Y:S01]  /*0ce0*/  IMAD.MOV.U32 R12, RZ, RZ, R5 ;  /* 0x000000ffff0c7224 */ /* 0x000fe200078e0005 */
[----:B------:R-:W-:Y:S01]  /*0cf0*/  IADD3 R5, PT, PT, R5, 0x1, RZ ;  /* 0x0000000105057810 */ /* 0x000fe20007ffe0ff */
[----:B-1----:R-:W-:Y:S01]  /*0d00*/  LDS R21, [R7] ;  /* 0x0000000007157984 */ /* 0x002fe20000000800 */
[----:B------:R-:W-:-:S03]  /*0d10*/  IMAD.MOV.U32 R11, RZ, RZ, R15 ;  /* 0x000000ffff0b7224 */ /* 0x000fc600078e000f */
[----:B0-----:R-:W0:Y:S02]  /*0d20*/  LDS R19, [R8] ;  /* 0x0000000008137984 */ /* 0x001e240000000800 */
[----:B0-----:R-:W-:-:S13]  /*0d30*/  FSETP.GEU.AND P0, PT, R21, R19, PT ;  /* 0x000000131500720b */ /* 0x001fda0003f0e000 */
[----:B------:R-:W-:Y:S05]  /*0d40*/  @P0 BRA `(.L_x_5) ;  /* 0x0000000000380947 */ /* 0x000fea0003800000 */
[----:B------:R-:W0:Y:S01]  /*0d50*/  S2UR UR4, SR_CgaCtaId ;  /* 0x00000000000479c3 */ /* 0x000e220000008800 */
[C---:B------:R-:W-:Y:S01]  /*0d60*/  VIADD R8, R20.reuse, 0x418 ;  /* 0x0000041814087836 */ /* 0x040fe20000000000 */
[----:B------:R-:W-:Y:S01]  /*0d70*/  IADD3 R16, PT, PT, R20, 0x18, RZ ;  /* 0x0000001814107810 */ /* 0x000fe20007ffe0ff */
[----:B0-----:R-:W-:-:S05]  /*0d80*/  IMAD.U32 R7, RZ, RZ, UR4 ;  /* 0x00000004ff077e24 */ /* 0x001fca000f8e00ff */
[C---:B------:R-:W-:Y:S02]  /*0d90*/  LEA R19, R7.reuse, R8, 0x18 ;  /* 0x0000000807137211 */ /* 0x040fe400078ec0ff */
[----:B------:R-:W-:-:S03]  /*0da0*/  LEA R8, R7, R16, 0x18 ;  /* 0x0000001007087211 */ /* 0x000fc600078ec0ff */
[C---:B------:R-:W-:Y:S01]  /*0db0*/  IMAD R16, R12.reuse, 0x4, R19 ;  /* 0x000000040c107824 */ /* 0x040fe200078e0213 */
[C---:B------:R-:W-:Y:S01]  /*0dc0*/  LEA R18, R9.reuse, R8, 0x2 ;  /* 0x0000000809127211 */ /* 0x040fe200078e10ff */
[----:B------:R-:W-:Y:S01]  /*0dd0*/  IMAD R19, R12, 0x4, R1 ;  /* 0x000000040c137824 */ /* 0x000fe200078e0201 */
[----:B------:R-:W-:Y:S02]  /*0de0*/  IADD3 R9, PT, PT, R9, 0x1, RZ ;  /* 0x0000000109097810 */ /* 0x000fe40007ffe0ff */
[----:B------:R-:W-:Y:S04]  /*0df0*/  STS [R16], R21 ;  /* 0x0000001510007388 */ /* 0x000fe80000000800 */
[----:B------:R-:W0:Y:S04]  /*0e00*/  LDS R18, [R18] ;  /* 0x0000000012127984 */ /* 0x000e280000000800 */
[----:B0-----:R0:W-:Y:S01]  /*0e10*/  STL [R19], R18 ;  /* 0x0000001213007387 */ /* 0x0011e20000100800 */
[----:B------:R-:W-:Y:S05]  /*0e20*/  BRA `(.L_x_6) ;  /* 0x0000000000347947 */ /* 0x000fea0003800000 */
.L_x_5:
[----:B------:R-:W0:Y:S01]  /*0e30*/  S2UR UR10, SR_CgaCtaId ;  /* 0x00000000000a79c3 */ /* 0x000e220000008800 */
[----:B------:R-:W-:Y:S01]  /*0e40*/  UMOV UR4, 0x400 ;  /* 0x0000040000047882 */ /* 0x000fe20000000000 */
[----:B------:R-:W-:Y:S01]  /*0e50*/  LEA R16, R15, R2, 0x2 ;  /* 0x000000020f107211 */ /* 0x000fe200078e10ff */
[----:B------:R-:W-:Y:S01]  /*0e60*/  IMAD.U32 R20, RZ, RZ, UR4 ;  /* 0x00000004ff147e24 */ /* 0x000fe2000f8e00ff */
[----:B------:R-:W-:-:S03]  /*0e70*/  LEA R21, R12, R1, 0x2 ;  /* 0x000000010c157211 */ /* 0x000fc600078e10ff */
[----:B------:R-:W-:Y:S01]  /*0e80*/  VIADD R8, R20, 0x18 ;  /* 0x0000001814087836 */ /* 0x000fe20000000000 */
[----:B------:R-:W-:Y:S01]  /*0e90*/  STS [R16], R19 ;  /* 0x0000001310007388 */ /* 0x000fe20000000800 */
[----:B0-----:R-:W-:-:S04]  /*0ea0*/  MOV R7, UR10 ;  /* 0x0000000a00077c02 */ /* 0x001fc80008000f00 */
[----:B------:R-:W-:-:S05]  /*0eb0*/  LEA R8, R7, R8, 0x18 ;  /* 0x0000000807087211 */ /* 0x000fca00078ec0ff */
[C---:B------:R-:W-:Y:S02]  /*0ec0*/  IMAD R18, R17.reuse, 0x4, R8 ;  /* 0x0000000411127824 */ /* 0x040fe400078e0208 */
[----:B------:R-:W-:-:S04]  /*0ed0*/  VIADD R17, R17, 0x1 ;  /* 0x0000000111117836 */ /* 0x000fc80000000000 */
[----:B------:R-:W0:Y:S04]  /*0ee0*/  LDS R18, [R18] ;  /* 0x0000000012127984 */ /* 0x000e280000000800 */
[----:B0-----:R1:W-:Y:S02]  /*0ef0*/  STL [R21], R18 ;  /* 0x0000001215007387 */ /* 0x0013e40000100800 */
.L_x_6:
[----:B------:R-:W-:Y:S05]  /*0f00*/  BSYNC.RECONVERGENT B1 ;  /* 0x0000000000017941 */ /* 0x000fea0003800200 */
.L_x_4:
[----:B------:R-:W-:Y:S02]  /*0f10*/  ISETP.NE.AND P0, PT, R17, R13, PT ;  /* 0x0000000d1100720c */ /* 0x000fe40003f05270 */
[----:B------:R-:W-:Y:S02]  /*0f20*/  ISETP.NE.AND P1, PT, R9, R10, PT ;  /* 0x0000000a0900720c */ /* 0x000fe40003f25270 */
[----:B------:R-:W-:-:S11]  /*0f30*/  IADD3 R15, PT, PT, R15, 0x1, RZ ;  /* 0x000000010f0f7810 */ /* 0x000fd60007ffe0ff */
[----:B------:R-:W-:Y:S05]  /*0f40*/  @P0 BRA P1, `(.L_x_7) ;  /* 0xfffffffc00580947 */ /* 0x000fea000083ffff */
[----:B------:R-:W-:Y:S05]  /*0f50*/  BSYNC.RECONVERGENT B0 ;  /* 0x0000000000007941 */ /* 0x000fea0003800200 */
.L_x_3:
[----:B------:R-:W-:-:S13]  /*0f60*/  ISETP.NE.AND P0, PT, R9, R10, PT ;  /* 0x0000000a0900720c */ /* 0x000fda0003f05270 */
[----:B------:R-:W-:Y:S05]  /*0f70*/  @!P0 BRA `(.L_x_8) ;  /* 0x00000010007c8947 */ /* 0x000fea0003800000 */
[----:B------:R-:W-:Y:S01]  /*0f80*/  ISETP.GT.AND P0, PT, R10, R9, PT ;  /* 0x000000090a00720c */ /* 0x000fe20003f04270 */
[----:B------:R-:W-:-:S12]  /*0f90*/  BSSY.RECONVERGENT B0, `(.L_x_9) ;  /* 0x0000045000007945 */ /* 0x000fd80003800200 */
[----:B------:R-:W-:Y:S05]  /*0fa0*/  @!P0 BRA `(.L_x_10) ;  /* 0x00000004000c8947 */ /* 0x000fea0003800000 */
[C---:B------:R-:W-:Y:S01]  /*0fb0*/  IMAD.IADD R14, R10.reuse, 0x1, -R9 ;  /* 0x000000010a0e7824 */ /* 0x040fe200078e0a09 */
[----:B------:R-:W-:Y:S01]  /*0fc0*/  IADD3 R15, PT, PT, -R10, R9, RZ ;  /* 0x000000090a0f7210 */ /* 0x000fe20007ffe1ff */
[----:B------:R-:W-:Y:S01]  /*0fd0*/  BSSY.RECONVERGENT B1, `(.L_x_11) ;  /* 0x0000025000017945 */ /* 0x000fe20003800200 */
[----:B------:R-:W-:Y:S02]  /*0fe0*/  IMAD.IADD R13, R13, 0x1, -R10 ;  /* 0x000000010d0d7824 */ /* 0x000fe400078e0a0a */
[----:B------:R-:W-:Y:S02]  /*0ff0*/  LOP3.LUT P0, R17, R14, 0x3, RZ, 0xc0, !PT ;  /* 0x000000030e117812 */ /* 0x000fe4000780c0ff */
[----:B------:R-:W-:Y:S02]  /*1000*/  ISETP.GT.U32.AND P1, PT, R15, -0x4, PT ;  /* 0xfffffffc0f00780c */ /* 0x000fe40003f24070 */
[----:B------:R-:W-:-:S09]  /*1010*/  MOV R14, R10 ;  /* 0x0000000a000e7202 */ /* 0x000fd20000000f00 */
[----:B------:R-:W-:Y:S05]  /*1020*/  @!P0 BRA `(.L_x_12) ;  /* 0x00000000007c8947 */ /* 0x000fea0003800000 */
[----:B------:R-:W2:Y:S01]  /*1030*/  S2UR UR10, SR_CgaCtaId ;  /* 0x00000000000a79c3 */ /* 0x000ea20000008800 */
[----:B------:R-:W-:Y:S01]  /*1040*/  UMOV UR4, 0x400 ;  /* 0x0000040000047882 */ /* 0x000fe20000000000 */
[----:B------:R-:W-:Y:S01]  /*1050*/  ISETP.NE.AND P0, PT, R17, 0x1, PT ;  /* 0x000000011100780c */ /* 0x000fe20003f05270 */
[----:B------:R-:W-:Y:S01]  /*1060*/  UIADD3 UR4, UPT, UPT, UR4, 0x218, URZ ;  /* 0x0000021804047890 */ /* 0x000fe2000fffe0ff */
[----:B------:R-:W-:-:S03]  /*1070*/  VIADD R14, R10, 0xffffffff ;  /* 0xffffffff0a0e7836 */ /* 0x000fc60000000000 */
[----:B--2---:R-:W-:-:S06]  /*1080*/  ULEA UR4, UR10, UR4, 0x18 ;  /* 0x000000040a047291 */ /* 0x004fcc000f8ec0ff */
[----:B------:R-:W-:Y:S01]  /*1090*/  LEA R20, R6, UR4, 0x2 ;  /* 0x0000000406147c11 */ /* 0x000fe2000f8e10ff */
[----:B------:R-:W-:Y:S02]  /*10a0*/  UMOV UR4, 0x400 ;  /* 0x0000040000047882 */ /* 0x000fe40000000000 */
[----:B------:R-:W-:Y:S02]  /*10b0*/  UIADD3 UR4, UPT, UPT, UR4, 0x18, URZ ;  /* 0x0000001804047890 */ /* 0x000fe4000fffe0ff */
[----:B------:R-:W-:Y:S02]  /*10c0*/  IMAD R20, R3, 0x4, R20 ;  /* 0x0000000403147824 */ /* 0x000fe400078e0214 */
[----:B------:R-:W-:-:S03]  /*10d0*/  ULEA UR4, UR10, UR4, 0x18 ;  /* 0x000000040a047291 */ /* 0x000fc6000f8ec0ff */
[----:B------:R-:W2:Y:S01]  /*10e0*/  LDS R15, [R20+-0x4] ;  /* 0xfffffc00140f7984 */ /* 0x000ea20000000800 */
[----:B------:R-:W-:Y:S02]  /*10f0*/  LEA R22, R13, R20, 0x2 ;  /* 0x000000140d167211 */ /* 0x000fe400078e10ff */
[----:B------:R-:W-:-:S05]  /*1100*/  LEA R24, R6, UR4, 0x2 ;  /* 0x0000000406187c11 */ /* 0x000fca000f8e10ff */
[----:B------:R-:W-:-:S05]  /*1110*/  IMAD R24, R3, 0x4, R24 ;  /* 0x0000000403187824 */ /* 0x000fca00078e0218 */
[----:B0-----:R-:W-:Y:S01]  /*1120*/  LEA R19, R13, R24, 0x2 ;  /* 0x000000180d137211 */ /* 0x001fe200078e10ff */
[----:B--2---:R-:W-:Y:S04]  /*1130*/  STS [R22+-0x4], R15 ;  /* 0xfffffc0f16007388 */ /* 0x004fe80000000800 */
[----:B------:R-:W0:Y:S04]  /*1140*/  LDS R16, [R24+-0x4] ;  /* 0xfffffc0018107984 */ /* 0x000e280000000800 */
[----:B0-----:R2:W-:Y:S01]  /*1150*/  STS [R19+-0x4], R16 ;  /* 0xfffffc1013007388 */ /* 0x0015e20000000800 */
[----:B------:R-:W-:Y:S05]  /*1160*/  @!P0 BRA `(.L_x_12) ;  /* 0x00000000002c8947 */ /* 0x000fea0003800000 */
[----:B------:R-:W0:Y:S01]  /*1170*/  LDS R15, [R20+-0x8] ;  /* 0xfffff800140f7984 */ /* 0x000e220000000800 */
[----:B------:R-:W-:Y:S02]  /*1180*/  ISETP.NE.AND P0, PT, R17, 0x2, PT ;  /* 0x000000021100780c */ /* 0x000fe40003f05270 */
[----:B------:R-:W-:-:S11]  /*1190*/  IADD3 R14, PT, PT, R10, -0x2, RZ ;  /* 0xfffffffe0a0e7810 */ /* 0x000fd60007ffe0ff */
[----:B------:R-:W-:Y:S01]  /*11a0*/  @P0 VIADD R14, R10, 0xfffffffd ;  /* 0xfffffffd0a0e0836 */ /* 0x000fe20000000000 */
[----:B0-----:R-:W-:Y:S04]  /*11b0*/  STS [R22+-0x8], R15 ;  /* 0xfffff80f16007388 */ /* 0x001fe80000000800 */
[----:B--2---:R-:W0:Y:S04]  /*11c0*/  LDS R16, [R24+-0x8] ;  /* 0xfffff80018107984 */ /* 0x004e280000000800 */
[----:B0-----:R-:W-:Y:S04]  /*11d0*/  STS [R19+-0x8], R16 ;  /* 0xfffff81013007388 */ /* 0x001fe80000000800 */
[----:B------:R-:W0:Y:S04]  /*11e0*/  @P0 LDS R17, [R20+-0xc] ;  /* 0xfffff40014110984 */ /* 0x000e280000000800 */
[----:B0-----:R-:W-:Y:S04]  /*11f0*/  @P0 STS [R22+-0xc], R17 ;  /* 0xfffff41116000388 */ /* 0x001fe80000000800 */
[----:B-1----:R-:W0:Y:S04]  /*1200*/  @P0 LDS R18, [R24+-0xc] ;  /* 0xfffff40018120984 */ /* 0x002e280000000800 */
[----:B0-----:R3:W-:Y:S02]  /*1210*/  @P0 STS [R19+-0xc], R18 ;  /* 0xfffff41213000388 */ /* 0x0017e40000000800 */
.L_x_12:
[----:B------:R-:W-:Y:S05]  /*1220*/  BSYNC.RECONVERGENT B1 ;  /* 0x0000000000017941 */ /* 0x000fea0003800200 */
.L_x_11:
[----:B------:R-:W-:Y:S05]  /*1230*/  @P1 BRA `(.L_x_10) ;  /* 0x0000000000681947 */ /* 0x000fea0003800000 */
[----:B------:R-:W-:-:S04]  /*1240*/  MOV R10, 0x400 ;  /* 0x00000400000a7802 */ /* 0x000fc80000000f00 */
[----:B------:R-:W-:-:S04]  /*1250*/  IADD3 R10, PT, PT, R10, 0x218, RZ ;  /* 0x000002180a0a7810 */ /* 0x000fc80007ffe0ff */
[----:B------:R-:W-:-:S07]  /*1260*/  LEA R27, R7, R10, 0x18 ;  /* 0x0000000a071b7211 */ /* 0x000fce00078ec0ff */
.L_x_13:
[C---:B------:R-:W-:Y:S02]  /*1270*/  IMAD R10, R14.reuse, 0x4, R27 ;  /* 0x000000040e0a7824 */ /* 0x040fe400078e021b */
[C---:B01-3--:R-:W-:Y:S02]  /*1280*/  IMAD R18, R14.reuse, 0x4, R8 ;  /* 0x000000040e127824 */ /* 0x04bfe400078e0208 */
[----:B------:R-:W-:Y:S01]  /*1290*/  VIADD R14, R14, 0xfffffffc ;  /* 0xfffffffc0e0e7836 */ /* 0x000fe20000000000 */
[----:B------:R-:W0:Y:S01]  /*12a0*/  LDS R15, [R10+-0x4] ;  /* 0xfffffc000a0f7984 */ /* 0x000e220000000800 */
[C---:B--2---:R-:W-:Y:S02]  /*12b0*/  LEA R16, R13.reuse, R10, 0x2 ;  /* 0x0000000a0d107211 */ /* 0x044fe400078e10ff */
[----:B----4-:R-:W-:Y:S02]  /*12c0*/  LEA R20, R13, R18, 0x2 ;  /* 0x000000120d147211 */ /* 0x010fe400078e10ff */
[----:B------:R-:W-:Y:S01]  /*12d0*/  ISETP.GT.AND P0, PT, R14, R9, PT ;  /* 0x000000090e00720c */ /* 0x000fe20003f04270 */
[----:B0-----:R-:W-:Y:S04]  /*12e0*/  STS [R16+-0x4], R15 ;  /* 0xfffffc0f10007388 */ /* 0x001fe80000000800 */
[----:B------:R-:W0:Y:S04]  /*12f0*/  LDS R17, [R18+-0x4] ;  /* 0xfffffc0012117984 */ /* 0x000e280000000800 */
        /* <DEDUP_REMOVED lines=12> */
[----:B0-----:R4:W-:Y:S01]  /*13c0*/  STS [R20+-0x10], R17 ;  /* 0xfffff01114007388 */ /* 0x0019e20000000800 */
[----:B------:R-:W-:Y:S05]  /*13d0*/  @P0 BRA `(.L_x_13) ;  /* 0xfffffffc00a40947 */ /* 0x000fea000383ffff */
.L_x_10:
[----:B------:R-:W-:Y:S05]  /*13e0*/  BSYNC.RECONVERGENT B0 ;  /* 0x0000000000007941 */ /* 0x000fea0003800200 */
.L_x_9:
[----:B------:R-:W-:Y:S01]  /*13f0*/  ISETP.GT.U32.AND P0, PT, R6, R12, PT ;  /* 0x0000000c0600720c */ /* 0x000fe20003f04070 */
[----:B------:R-:W-:-:S12]  /*1400*/  BSSY.RECONVERGENT B0, `(.L_x_14) ;  /* 0x00000d5000007945 */ /* 0x000fd80003800200 */
[----:B------:R-:W-:Y:S05]  /*1410*/  @P0 BRA `(.L_x_15) ;  /* 0x0000000c004c0947 */ /* 0x000fea0003800000 */
[----:B--2---:R-:W-:Y:S01]  /*1420*/  LOP3.LUT R16, R11, 0x3, RZ, 0xc0, !PT ;  /* 0x000000030b107812 */ /* 0x004fe200078ec0ff */
[----:B------:R-:W-:Y:S01]  /*1430*/  BSSY.RECONVERGENT B1, `(.L_x_16) ;  /* 0x0000020000017945 */ /* 0x000fe20003800200 */
[----:B------:R-:W-:Y:S02]  /*1440*/  MOV R10, R6 ;  /* 0x00000006000a7202 */ /* 0x000fe40000000f00 */
[----:B------:R-:W-:-:S13]  /*1450*/  ISETP.NE.AND P0, PT, R16, 0x3, PT ;  /* 0x000000031000780c */ /* 0x000fda0003f05270 */
[----:B------:R-:W-:Y:S05]  /*1460*/  @!P0 BRA `(.L_x_17) ;  /* 0x0000000000708947 */ /* 0x000fea0003800000 */
[----:B------:R-:W-:Y:S01]  /*1470*/  IMAD R13, R6, 0x4, R1 ;  /* 0x00000004060d7824 */ /* 0x000fe200078e0201 */
[----:B------:R-:W2:Y:S04]  /*1480*/  LDS R9, [R2] ;  /* 0x0000000002097984 */ /* 0x000ea80000000800 */
[----:B------:R-:W5:Y:S01]  /*1490*/  LDL R12, [R13] ;  /* 0x000000000d0c7983 */ /* 0x000f620000100800 */
[----:B------:R-:W0:Y:S01]  /*14a0*/  S2UR UR10, SR_CgaCtaId ;  /* 0x00000000000a79c3 */ /* 0x000e220000008800 */
[----:B------:R-:W-:Y:S01]  /*14b0*/  UMOV UR4, 0x400 ;  /* 0x0000040000047882 */ /* 0x000fe20000000000 */
[----:B------:R-:W-:Y:S01]  /*14c0*/  ISETP.NE.AND P0, PT, R16, RZ, PT ;  /* 0x000000ff1000720c */ /* 0x000fe20003f05270 */
[----:B------:R-:W-:Y:S01]  /*14d0*/  UIADD3 UR11, UPT, UPT, UR4, 0x218, URZ ;  /* 0x00000218040b7890 */ /* 0x000fe2000fffe0ff */
[----:B------:R-:W-:Y:S01]  /*14e0*/  IADD3 R10, PT, PT, R6, 0x1, RZ ;  /* 0x00000001060a7810 */ /* 0x000fe20007ffe0ff */
[----:B------:R-:W-:-:S02]  /*14f0*/  UIADD3 UR4, UPT, UPT, UR4, 0x18, URZ ;  /* 0x0000001804047890 */ /* 0x000fc4000fffe0ff */
[----:B0-----:R-:W-:Y:S02]  /*1500*/  ULEA UR11, UR10, UR11, 0x18 ;  /* 0x0000000b0a0b7291 */ /* 0x001fe4000f8ec0ff */
[----:B------:R-:W-:-:S04]  /*1510*/  ULEA UR4, UR10, UR4, 0x18 ;  /* 0x000000040a047291 */ /* 0x000fc8000f8ec0ff */
[C---:B------:R-:W-:Y:S02]  /*1520*/  LEA R14, R6.reuse, UR11, 0x2 ;  /* 0x0000000b060e7c11 */ /* 0x040fe4000f8e10ff */
[----:B------:R-:W-:-:S03]  /*1530*/  LEA R15, R6, UR4, 0x2 ;  /* 0x00000004060f7c11 */ /* 0x000fc6000f8e10ff */
[----:B--2---:R2:W-:Y:S04]  /*1540*/  STS [R14], R9 ;  /* 0x000000090e007388 */ /* 0x0045e80000000800 */
[----:B-----5:R2:W-:Y:S01]  /*1550*/  STS [R15], R12 ;  /* 0x0000000c0f007388 */ /* 0x0205e20000000800 */
[----:B------:R-:W-:Y:S05]  /*1560*/  @!P0 BRA `(.L_x_17) ;  /* 0x0000000000308947 */ /* 0x000fea0003800000 */
[----:B--2---:R-:W2:Y:S01]  /*1570*/  LDL R12, [R13+0x4] ;  /* 0x000004000d0c7983 */ /* 0x004ea20000100800 */
[----:B------:R-:W-:Y:S01]  /*1580*/  ISETP.NE.AND P0, PT, R16, 0x1, PT ;  /* 0x000000011000780c */ /* 0x000fe20003f05270 */
[----:B------:R-:W-:Y:S02]  /*1590*/  VIADD R10, R6, 0x2 ;  /* 0x00000002060a7836 */ /* 0x000fe40000000000 */
[----:B------:R-:W0:Y:S04]  /*15a0*/  LDS R9, [R2+0x4] ;  /* 0x0000040002097984 */ /* 0x000e280000000800 */
[----:B0-----:R0:W-:Y:S04]  /*15b0*/  STS [R14+0x4], R9 ;  /* 0x000004090e007388 */ /* 0x0011e80000000800 */
[----:B--2---:R0:W-:Y:S02]  /*15c0*/  STS [R15+0x4], R12 ;  /* 0x0000040c0f007388 */ /* 0x0041e40000000800 */
[----:B------:R-:W-:Y:S05]  /*15d0*/  @!P0 BRA `(.L_x_17) ;  /* 0x0000000000148947 */ /* 0x000fea0003800000 */
[----:B0-----:R-:W2:Y:S01]  /*15e0*/  LDL R12, [R13+0x8] ;  /* 0x000008000d0c7983 */ /* 0x001ea20000100800 */
[----:B------:R-:W-:-:S03]  /*15f0*/  IADD3 R10, PT, PT, R6, 0x3, RZ ;  /* 0x00000003060a7810 */ /* 0x000fc60007ffe0ff */
[----:B------:R-:W0:Y:S04]  /*1600*/  LDS R9, [R2+0x8] ;  /* 0x0000080002097984 */ /* 0x000e280000000800 */
[----:B0-----:R0:W-:Y:S04]  /*1610*/  STS [R14+0x8], R9 ;  /* 0x000008090e007388 */ /* 0x0011e80000000800 */
[----:B--2---:R0:W-:Y:S02]  /*1620*/  STS [R15+0x8], R12 ;  /* 0x0000080c0f007388 */ /* 0x0041e40000000800 */
.L_x_17:
[----:B------:R-:W-:Y:S05]  /*1630*/  BSYNC.RECONVERGENT B1 ;  /* 0x0000000000017941 */ /* 0x000fea0003800200 */
.L_x_16:
[----:B------:R-:W-:-:S13]  /*1640*/  ISETP.GE.U32.AND P0, PT, R11, 0x3, PT ;  /* 0x000000030b00780c */ /* 0x000fda0003f06070 */
[----:B------:R-:W-:Y:S05]  /*1650*/  @!P0 BRA `(.L_x_15) ;  /* 0x0000000800bc8947 */ /* 0x000fea0003800000 */
[----:B------:R-:W-:Y:S01]  /*1660*/  ISETP.GE.AND P0, PT, R10, R5, PT ;  /* 0x000000050a00720c */ /* 0x000fe20003f06270 */
[----:B------:R-:W-:-:S12]  /*1670*/  BSSY.RELIABLE B1, `(.L_x_18) ;  /* 0x0000091000017945 */ /* 0x000fd80003800100 */
[----:B------:R-:W-:Y:S05]  /*1680*/  @P0 BRA `(.L_x_19) ;  /* 0x00000008003c0947 */ /* 0x000fea0003800000 */
[----:B0-2---:R-:W-:Y:S01]  /*1690*/  IMAD.IADD R9, R5, 0x1, -R10 ;  /* 0x0000000105097824 */ /* 0x005fe200078e0a0a */
[----:B------:R-:W-:Y:S01]  /*16a0*/  BSSY.RECONVERGENT B2, `(.L_x_20) ;  /* 0x0000058000027945 */ /* 0x000fe20003800200 */
[----:B------:R-:W-:-:S03]  /*16b0*/  PLOP3.LUT P0, PT, PT, PT, PT, 0x80, 0x8 ;  /* 0x000000000008781c */ /* 0x000fc60003f0f070 */
[----:B------:R-:W-:-:S13]  /*16c0*/  ISETP.GT.AND P1, PT, R9, 0xc, PT ;  /* 0x0000000c0900780c */ /* 0x000fda0003f24270 */
[----:B------:R-:W-:Y:S05]  /*16d0*/  @!P1 BRA `(.L_x_21) ;  /* 0x0000000400509947 */ /* 0x000fea0003800000 */
[----:B------:R-:W-:Y:S02]  /*16e0*/  PLOP3.LUT P0, PT, PT, PT, PT, 0x8, 0x80 ;  /* 0x000000000080781c */ /* 0x000fe40003f0e170 */
[----:B------:R-:W-:-:S11]  /*16f0*/  IADD3 R9, PT, PT, R5, -0xc, RZ ;  /* 0xfffffff405097810 */ /* 0x000fd60007ffe0ff */
.L_x_22:
[----:B0-----:R-:W-:-:S05]  /*1700*/  IMAD R12, R10, 0x4, R1 ;  /* 0x000000040a0c7824 */ /* 0x001fca00078e0201 */
[----:B------:R-:W2:Y:S04]  /*1710*/  LDL R15, [R12] ;  /* 0x000000000c0f7983 */ /* 0x000ea80000100800 */
[----:B---3--:R-:W3:Y:S04]  /*1720*/  LDL R19, [R12+0x4] ;  /* 0x000004000c137983 */ /* 0x008ee80000100800 */
[----:B------:R-:W5:Y:S04]  /*1730*/  LDL R28, [R12+0x8] ;  /* 0x000008000c1c7983 */ /* 0x000f680000100800 */
[----:B------:R0:W5:Y:S01]  /*1740*/  LDL R26, [R12+0xc] ;  /* 0x00000c000c1a7983 */ /* 0x0001620000100800 */
[----:B------:R-:W-:-:S05]  /*1750*/  IADD3 R14, PT, PT, R10, 0x4, RZ ;  /* 0x000000040a0e7810 */ /* 0x000fca0007ffe0ff */
[----:B------:R-:W-:-:S05]  /*1760*/  IMAD R22, R14, 0x4, R1 ;  /* 0x000000040e167824 */ /* 0x000fca00078e0201 */
[----:B------:R-:W5:Y:S04]  /*1770*/  LDL R24, [R22] ;  /* 0x0000000016187983 */ /* 0x000f680000100800 */
[----:B----4-:R-:W4:Y:S01]  /*1780*/  LDL R20, [R22+0x4] ;  /* 0x0000040016147983 */ /* 0x010f220000100800 */
[----:B------:R-:W-:-:S03]  /*1790*/  MOV R13, 0x400 ;  /* 0x00000400000d7802 */ /* 0x000fc60000000f00 */
[----:B------:R-:W4:Y:S01]  /*17a0*/  LDL R16, [R22+0x8] ;  /* 0x0000080016107983 */ /* 0x000f220000100800 */
[----:B------:R-:W-:-:S04]  /*17b0*/  IADD3 R14, PT, PT, R13, 0x418, RZ ;  /* 0x000004180d0e7810 */ /* 0x000fc80007ffe0ff */
[----:B------:R-:W-:Y:S02]  /*17c0*/  LEA R11, R7, R14, 0x18 ;  /* 0x0000000e070b7211 */ /* 0x000fe400078ec0ff */
[----:B0-----:R-:W-:Y:S01]  /*17d0*/  IADD3 R12, PT, PT, R13, 0x218, RZ ;  /* 0x000002180d0c7810 */ /* 0x001fe20007ffe0ff */
[----:B------:R-:W4:Y:S02]  /*17e0*/  LDL R14, [R22+0xc] ;  /* 0x00000c00160e7983 */ /* 0x000f240000100800 */
[----:B------:R-:W-:-:S05]  /*17f0*/  IMAD R11, R10, 0x4, R11 ;  /* 0x000000040a0b7824 */ /* 0x000fca00078e020b */
[----:B------:R-:W0:Y:S01]  /*1800*/  LDS R17, [R11] ;  /* 0x000000000b117984 */ /* 0x000e220000000800 */
[----:B------:R-:W-:-:S05]  /*1810*/  LEA R13, R7, R12, 0x18 ;  /* 0x0000000c070d7211 */ /* 0x000fca00078ec0ff */
[C---:B------:R-:W-:Y:S01]  /*1820*/  IMAD R12, R10.reuse, 0x4, R13 ;  /* 0x000000040a0c7824 */ /* 0x040fe200078e020d */
[C---:B------:R-:W-:Y:S01]  /*1830*/  LEA R13, R10.reuse, R8, 0x2 ;  /* 0x000000080a0d7211 */ /* 0x040fe200078e10ff */
[----:B-1----:R-:W-:-:S03]  /*1840*/  VIADD R18, R10, 0x8 ;  /* 0x000000080a127836 */ /* 0x002fc60000000000 */
[----:B0-----:R0:W-:Y:S02]  /*1850*/  STS [R12], R17 ;  /* 0x000000110c007388 */ /* 0x0011e40000000800 */
[----:B------:R-:W-:-:S05]  /*1860*/  LEA R29, R18, R1, 0x2 ;  /* 0x00000001121d7211 */ /* 0x000fca00078e10ff */
[----:B------:R-:W4:Y:S04]  /*1870*/  LDL R18, [R29] ;  /* 0x000000001d127983 */ /* 0x000f280000100800 */
[----:B------:R-:W4:Y:S04]  /*1880*/  LDL R22, [R29+0x4] ;  /* 0x000004001d167983 */ /* 0x000f280000100800 */
[----:B0-----:R-:W4:Y:S04]  /*1890*/  LDL R17, [R29+0xc] ;  /* 0x00000c001d117983 */ /* 0x001f280000100800 */
[----:B--2---:R0:W-:Y:S04]  /*18a0*/  STS [R13], R15 ;  /* 0x0000000f0d007388 */ /* 0x0041e80000000800 */
[----:B------:R-:W1:Y:S04]  /*18b0*/  LDS R21, [R11+0x4] ;  /* 0x000004000b157984 */ /* 0x000e680000000800 */
[----:B0-----:R0:W2:Y:S04]  /*18c0*/  LDL R15, [R29+0x8] ;  /* 0x000008001d0f7983 */ /* 0x0010a80000100800 */
[----:B-1----:R-:W-:Y:S04]  /*18d0*/  STS [R12+0x4], R21 ;  /* 0x000004150c007388 */ /* 0x002fe80000000800 */
[----:B---3--:R-:W-:Y:S04]  /*18e0*/  STS [R13+0x4], R19 ;  /* 0x000004130d007388 */ /* 0x008fe80000000800 */
[----:B------:R-:W1:Y:S04]  /*18f0*/  LDS R23, [R11+0x8] ;  /* 0x000008000b177984 */ /* 0x000e680000000800 */
[----:B-1----:R-:W-:Y:S04]  /*1900*/  STS [R12+0x8], R23 ;  /* 0x000008170c007388 */ /* 0x002fe80000000800 */
[----:B-----5:R-:W-:Y:S04]  /*1910*/  STS [R13+0x8], R28 ;  /* 0x0000081c0d007388 */ /* 0x020fe80000000800 */
[----:B------:R-:W1:Y:S04]  /*1920*/  LDS R25, [R11+0xc] ;  /* 0x00000c000b197984 */ /* 0x000e680000000800 */
[----:B-1----:R-:W-:Y:S04]  /*1930*/  STS [R12+0xc], R25 ;  /* 0x00000c190c007388 */ /* 0x002fe80000000800 */
[----:B------:R1:W-:Y:S04]  /*1940*/  STS [R13+0xc], R26 ;  /* 0x00000c1a0d007388 */ /* 0x0003e80000000800 */
[----:B------:R-:W3:Y:S01]  /*1950*/  LDS R27, [R11+0x10] ;  /* 0x000010000b1b7984 */ /* 0x000ee20000000800 */
[----:B------:R-:W-:-:S05]  /*1960*/  VIADD R21, R10, 0xc ;  /* 0x0000000c0a157836 */ /* 0x000fca0000000000 */
[----:B0-----:R-:W-:-:S05]  /*1970*/  LEA R29, R21, R1, 0x2 ;  /* 0x00000001151d7211 */ /* 0x001fca00078e10ff */
[----:B------:R-:W5:Y:S04]  /*1980*/  LDL R28, [R29] ;  /* 0x000000001d1c7983 */ /* 0x000f680000100800 */
[----:B-1----:R-:W5:Y:S04]  /*1990*/  LDL R26, [R29+0x4] ;  /* 0x000004001d1a7983 */ /* 0x002f680000100800 */
[----:B---3--:R-:W-:Y:S04]  /*19a0*/  STS [R12+0x10], R27 ;  /* 0x0000101b0c007388 */ /* 0x008fe80000000800 */
[----:B------:R0:W-:Y:S04]  /*19b0*/  STS [R13+0x10], R24 ;  /* 0x000010180d007388 */ /* 0x0001e80000000800 */
[----:B------:R-:W1:Y:S04]  /*19c0*/  LDS R19, [R11+0x14] ;  /* 0x000014000b137984 */ /* 0x000e680000000800 */
[----:B0-----:R-:W3:Y:S04]  /*19d0*/  LDL R24, [R29+0x8] ;  /* 0x000008001d187983 */ /* 0x001ee80000100800 */
[----:B-1----:R0:W-:Y:S04]  /*19e0*/  STS [R12+0x14], R19 ;  /* 0x000014130c007388 */ /* 0x0021e80000000800 */
[----:B----4-:R-:W-:Y:S04]  /*19f0*/  STS [R13+0x14], R20 ;  /* 0x000014140d007388 */ /* 0x010fe80000000800 */
[----:B------:R-:W1:Y:S04]  /*1a00*/  LDS R21, [R11+0x18] ;  /* 0x000018000b157984 */ /* 0x000e680000000800 */
[----:B0-----:R-:W4:Y:S04]  /*1a10*/  LDL R19, [R29+0xc] ;  /* 0x00000c001d137983 */ /* 0x001f280000100800 */
[----:B-1----:R-:W-:Y:S04]  /*1a20*/  STS [R12+0x18], R21 ;  /* 0x000018150c007388 */ /* 0x002fe80000000800 */
[----:B------:R-:W-:Y:S04]  /*1a30*/  STS [R13+0x18], R16 ;  /* 0x000018100d007388 */ /* 0x000fe80000000800 */
[----:B------:R-:W0:Y:S04]  /*1a40*/  LDS R23, [R11+0x1c] ;  /* 0x00001c000b177984 */ /* 0x000e280000000800 */
[----:B0-----:R-:W-:Y:S04]  /*1a50*/  STS [R12+0x1c], R23 ;  /* 0x00001c170c007388 */ /* 0x001fe80000000800 */
        /* <DEDUP_REMOVED lines=9> */
[----:B--2---:R-:W-:Y:S04]  /*1af0*/  STS [R13+0x28], R15 ;  /* 0x0000280f0d007388 */ /* 0x004fe80000000800 */
[----:B------:R-:W0:Y:S04]  /*1b00*/  LDS R23, [R11+0x2c] ;  /* 0x00002c000b177984 */ /* 0x000e280000000800 */
[----:B0-----:R-:W-:Y:S04]  /*1b10*/  STS [R12+0x2c], R23 ;  /* 0x00002c170c007388 */ /* 0x001fe80000000800 */
[----:B------:R-:W-:Y:S04]  /*1b20*/  STS [R13+0x2c], R17 ;  /* 0x00002c110d007388 */ /* 0x000fe80000000800 */
[----:B------:R-:W0:Y:S04]  /*1b30*/  LDS R25, [R11+0x30] ;  /* 0x000030000b197984 */ /* 0x000e280000000800 */
[----:B0-----:R-:W-:Y:S04]  /*1b40*/  STS [R12+0x30], R25 ;  /* 0x000030190c007388 */ /* 0x001fe80000000800 */
[----:B-----5:R-:W-:Y:S04]  /*1b50*/  STS [R13+0x30], R28 ;  /* 0x0000301c0d007388 */ /* 0x020fe80000000800 */
[----:B------:R-:W0:Y:S04]  /*1b60*/  LDS R27, [R11+0x34] ;  /* 0x000034000b1b7984 */ /* 0x000e280000000800 */
[----:B0-----:R-:W-:Y:S04]  /*1b70*/  STS [R12+0x34], R27 ;  /* 0x0000341b0c007388 */ /* 0x001fe80000000800 */
[----:B------:R-:W-:Y:S04]  /*1b80*/  STS [R13+0x34], R26 ;  /* 0x0000341a0d007388 */ /* 0x000fe80000000800 */
[----:B------:R-:W0:Y:S04]  /*1b90*/  LDS R21, [R11+0x38] ;  /* 0x000038000b157984 */ /* 0x000e280000000800 */
[----:B0-----:R-:W-:Y:S04]  /*1ba0*/  STS [R12+0x38], R21 ;  /* 0x000038150c007388 */ /* 0x001fe80000000800 */
[----:B---3--:R-:W-:Y:S04]  /*1bb0*/  STS [R13+0x38], R24 ;  /* 0x000038180d007388 */ /* 0x008fe80000000800 */
[----:B------:R-:W0:Y:S01]  /*1bc0*/  LDS R15, [R11+0x3c] ;  /* 0x00003c000b0f7984 */ /* 0x000e220000000800 */
[----:B------:R-:W-:-:S05]  /*1bd0*/  VIADD R10, R10, 0x10 ;  /* 0x000000100a0a7836 */ /* 0x000fca0000000000 */
[----:B------:R-:W-:Y:S01]  /*1be0*/  ISETP.GE.AND P1, PT, R10, R9, PT ;  /* 0x000000090a00720c */ /* 0x000fe20003f26270 */
[----:B0-----:R0:W-:Y:S04]  /*1bf0*/  STS [R12+0x3c], R15 ;  /* 0x00003c0f0c007388 */ /* 0x0011e80000000800 */
[----:B----4-:R0:W-:Y:S08]  /*1c00*/  STS [R13+0x3c], R19 ;  /* 0x00003c130d007388 */ /* 0x0101f00000000800 */
[----:B------:R-:W-:Y:S05]  /*1c10*/  @!P1 BRA `(.L_x_22) ;  /* 0xfffffff800b89947 */ /* 0x000fea000383ffff */
.L_x_21:
[----:B------:R-:W-:Y:S05]  /*1c20*/  BSYNC.RECONVERGENT B2 ;  /* 0x0000000000027941 */ /* 0x000fea0003800200 */
.L_x_20:
[----:B------:R-:W-:Y:S01]  /*1c30*/  IADD3 R9, PT, PT, R5, -R10, RZ ;  /* 0x8000000a05097210 */ /* 0x000fe20007ffe0ff */
[----:B------:R-:W-:Y:S03]  /*1c40*/  BSSY.RECONVERGENT B2, `(.L_x_23) ;  /* 0x0000030000027945 */ /* 0x000fe60003800200 */
[----:B------:R-:W-:-:S13]  /*1c50*/  ISETP.GT.AND P1, PT, R9, 0x4, PT ;  /* 0x000000040900780c */ /* 0x000fda0003f24270 */
[----:B------:R-:W-:Y:S05]  /*1c60*/  @!P1 BRA `(.L_x_24) ;  /* 0x0000000000b49947 */ /* 0x000fea0003800000 */
[----:B-1-3--:R-:W-:-:S05]  /*1c70*/  IMAD R18, R10, 0x4, R1 ;  /* 0x000000040a127824 */ /* 0x00afca00078e0201 */
[----:B----4-:R-:W2:Y:S04]  /*1c80*/  LDL R17, [R18] ;  /* 0x0000000012117983 */ /* 0x010ea80000100800 */
[----:B------:R-:W3:Y:S04]  /*1c90*/  LDL R16, [R18+0x4] ;  /* 0x0000040012107983 */ /* 0x000ee80000100800 */
[----:B0-----:R-:W4:Y:S04]  /*1ca0*/  LDL R15, [R18+0x8] ;  /* 0x00000800120f7983 */ /* 0x001f280000100800 */
[----:B------:R-:W5:Y:S01]  /*1cb0*/  LDL R14, [R18+0xc] ;  /* 0x00000c00120e7983 */ /* 0x000f620000100800 */
[----:B------:R-:W-:-:S05]  /*1cc0*/  IADD3 R12, PT, PT, R10, 0x4, RZ ;  /* 0x000000040a0c7810 */ /* 0x000fca0007ffe0ff */
[----:B------:R-:W-:-:S05]  /*1cd0*/  IMAD R22, R12, 0x4, R1 ;  /* 0x000000040c167824 */ /* 0x000fca00078e0201 */
[----:B------:R-:W5:Y:S04]  /*1ce0*/  LDL R13, [R22] ;  /* 0x00000000160d7983 */ /* 0x000f680000100800 */
[----:B------:R-:W5:Y:S01]  /*1cf0*/  LDL R12, [R22+0x4] ;  /* 0x00000400160c7983 */ /* 0x000f620000100800 */
[----:B------:R-:W-:-:S03]  /*1d00*/  MOV R20, 0x400 ;  /* 0x0000040000147802 */ /* 0x000fc60000000f00 */
[----:B------:R-:W5:Y:S01]  /*1d10*/  LDL R9, [R22+0x8] ;  /* 0x0000080016097983 */ /* 0x000f620000100800 */
[----:B------:R-:W-:-:S03]  /*1d20*/  IADD3 R24, PT, PT, R20, 0x418, RZ ;  /* 0x0000041814187810 */ /* 0x000fc60007ffe0ff */
[----:B------:R-:W5:Y:S01]  /*1d30*/  LDL R18, [R22+0xc] ;  /* 0x00000c0016127983 */ /* 0x000f620000100800 */
[----:B------:R-:W-:-:S05]  /*1d40*/  LEA R11, R7, R24, 0x18 ;  /* 0x00000018070b7211 */ /* 0x000fca00078ec0ff */
[----:B------:R-:W-:-:S05]  /*1d50*/  IMAD R11, R10, 0x4, R11 ;  /* 0x000000040a0b7824 */ /* 0x000fca00078e020b */
[----:B------:R-:W0:Y:S01]  /*1d60*/  LDS R19, [R11] ;  /* 0x000000000b137984 */ /* 0x000e220000000800 */
[----:B------:R-:W-:-:S04]  /*1d70*/  IADD3 R20, PT, PT, R20, 0x218, RZ ;  /* 0x0000021814147810 */ /* 0x000fc80007ffe0ff */
[----:B------:R-:W-:-:S05]  /*1d80*/  LEA R21, R7, R20, 0x18 ;  /* 0x0000001407157211 */ /* 0x000fca00078ec0ff */
[C---:B------:R-:W-:Y:S01]  /*1d90*/  IMAD R20, R10.reuse, 0x4, R21 ;  /* 0x000000040a147824 */ /* 0x040fe200078e0215 */
[----:B------:R-:W-:-:S04]  /*1da0*/  LEA R21, R10, R8, 0x2 ;  /* 0x000000080a157211 */ /* 0x000fc800078e10ff */
[----:B0-----:R-:W-:Y:S04]  /*1db0*/  STS [R20], R19 ;  /* 0x0000001314007388 */ /* 0x001fe80000000800 */
[----:B--2---:R-:W-:Y:S04]  /*1dc0*/  STS [R21], R17 ;  /* 0x0000001115007388 */ /* 0x004fe80000000800 */
[----:B------:R-:W0:Y:S04]  /*1dd0*/  LDS R23, [R11+0x4] ;  /* 0x000004000b177984 */ /* 0x000e280000000800 */
[----:B0-----:R-:W-:Y:S04]  /*1de0*/  STS [R20+0x4], R23 ;  /* 0x0000041714007388 */ /* 0x001fe80000000800 */
[----:B---3--:R-:W-:Y:S04]  /*1df0*/  STS [R21+0x4], R16 ;  /* 0x0000041015007388 */ /* 0x008fe80000000800 */
[----:B------:R-:W0:Y:S04]  /*1e00*/  LDS R25, [R11+0x8] ;  /* 0x000008000b197984 */ /* 0x000e280000000800 */
[----:B0-----:R-:W-:Y:S04]  /*1e10*/  STS [R20+0x8], R25 ;  /* 0x0000081914007388 */ /* 0x001fe80000000800 */
[----:B----4-:R-:W-:Y:S04]  /*1e20*/  STS [R21+0x8], R15 ;  /* 0x0000080f15007388 */ /* 0x010fe80000000800 */
        /* <DEDUP_REMOVED lines=12> */
[----:B------:R-:W0:Y:S01]  /*1ef0*/  LDS R15, [R11+0x1c] ;  /* 0x00001c000b0f7984 */ /* 0x000e220000000800 */
[----:B------:R-:W-:Y:S01]  /*1f00*/  PLOP3.LUT P0, PT, PT, PT, PT, 0x8, 0x80 ;  /* 0x000000000080781c */ /* 0x000fe20003f0e170 */
[----:B------:R-:W-:-:S02]  /*1f10*/  VIADD R10, R10, 0x8 ;  /* 0x000000080a0a7836 */ /* 0x000fc40000000000 */
[----:B0-----:R2:W-:Y:S04]  /*1f20*/  STS [R20+0x1c], R15 ;  /* 0x00001c0f14007388 */ /* 0x0015e80000000800 */
[----:B------:R2:W-:Y:S06]  /*1f30*/  STS [R21+0x1c], R18 ;  /* 0x00001c1215007388 */ /* 0x0005ec0000000800 */
.L_x_24:
[----:B------:R-:W-:Y:S05]  /*1f40*/  BSYNC.RECONVERGENT B2 ;  /* 0x0000000000027941 */ /* 0x000fea0003800200 */
.L_x_23:
[----:B------:R-:W-:-:S13]  /*1f50*/  ISETP.NE.OR P0, PT, R10, R5, P0 ;  /* 0x000000050a00720c */ /* 0x000fda0000705670 */
[----:B------:R-:W-:Y:S05]  /*1f60*/  @!P0 BREAK.RELIABLE B1 ;  /* 0x0000000000018942 */ /* 0x000fea0003800100 */
[----:B------:R-:W-:Y:S05]  /*1f70*/  @!P0 BRA `(.L_x_15) ;  /* 0x0000000000748947 */ /* 0x000fea0003800000 */
.L_x_19:
[----:B------:R-:W-:Y:S05]  /*1f80*/  BSYNC.RELIABLE B1 ;  /* 0x0000000000017941 */ /* 0x000fea0003800100 */
.L_x_18:
[----:B0-2---:R-:W-:-:S04]  /*1f90*/  MOV R9, 0x400 ;  /* 0x0000040000097802 */ /* 0x005fc80000000f00 */
[C---:B------:R-:W-:Y:S01]  /*1fa0*/  IADD3 R12, PT, PT, R9.reuse, 0x418, RZ ;  /* 0x00000418090c7810 */ /* 0x040fe20007ffe0ff */
[----:B------:R-:W-:-:S03]  /*1fb0*/  VIADD R14, R9, 0x218 ;  /* 0x00000218090e7836 */ /* 0x000fc60000000000 */
[C---:B----4-:R-:W-:Y:S02]  /*1fc0*/  LEA R17, R7.reuse, R12, 0x18 ;  /* 0x0000000c07117211 */ /* 0x050fe400078ec0ff */
[----:B---3--:R-:W-:-:S07]  /*1fd0*/  LEA R19, R7, R14, 0x18 ;  /* 0x0000000e07137211 */ /* 0x008fce00078ec0ff */
.L_x_25:
[----:B0-----:R-:W-:-:S05]  /*1fe0*/  LEA R15, R10, R1, 0x2 ;  /* 0x000000010a0f7211 */ /* 0x001fca00078e10ff */
[----:B------:R-:W2:Y:S04]  /*1ff0*/  LDL R9, [R15] ;  /* 0x000000000f097983 */ /* 0x000ea80000100800 */
[----:B------:R-:W3:Y:S04]  /*2000*/  LDL R12, [R15+0x4] ;  /* 0x000004000f0c7983 */ /* 0x000ee80000100800 */
[----:B------:R-:W4:Y:S04]  /*2010*/  LDL R14, [R15+0x8] ;  /* 0x000008000f0e7983 */ /* 0x000f280000100800 */
[----:B------:R0:W5:Y:S01]  /*2020*/  LDL R16, [R15+0xc] ;  /* 0x00000c000f107983 */ /* 0x0001620000100800 */
[C---:B-1----:R-:W-:Y:S01]  /*2030*/  IMAD R18, R10.reuse, 0x4, R17 ;  /* 0x000000040a127824 */ /* 0x042fe200078e0211 */
[C---:B------:R-:W-:Y:S01]  /*2040*/  LEA R20, R10.reuse, R19, 0x2 ;  /* 0x000000130a147211 */ /* 0x040fe200078e10ff */
[C---:B------:R-:W-:Y:S01]  /*2050*/  IMAD R21, R10.reuse, 0x4, R8 ;  /* 0x000000040a157824 */ /* 0x040fe200078e0208 */
[----:B------:R-:W-:-:S02]  /*2060*/  IADD3 R10, PT, PT, R10, 0x4, RZ ;  /* 0x000000040a0a7810 */ /* 0x000fc40007ffe0ff */
[----:B------:R-:W1:Y:S02]  /*2070*/  LDS R7, [R18] ;  /* 0x0000000012077984 */ /* 0x000e640000000800 */
[----:B------:R-:W-:Y:S02]  /*2080*/  ISETP.NE.AND P0, PT, R10, R5, PT ;  /* 0x000000050a00720c */ /* 0x000fe40003f05270 */
[----:B-1----:R-:W-:Y:S04]  /*2090*/  STS [R20], R7 ;  /* 0x0000000714007388 */ /* 0x002fe80000000800 */
[----:B--2---:R-:W-:Y:S04]  /*20a0*/  STS [R21], R9 ;  /* 0x0000000915007388 */ /* 0x004fe80000000800 */
[----:B------:R-:W1:Y:S04]  /*20b0*/  LDS R11, [R18+0x4] ;  /* 0x00000400120b7984 */ /* 0x000e680000000800 */
[----:B-1----:R-:W-:Y:S04]  /*20c0*/  STS [R20+0x4], R11 ;  /* 0x0000040b14007388 */ /* 0x002fe80000000800 */
[----:B---3--:R-:W-:Y:S04]  /*20d0*/  STS [R21+0x4], R12 ;  /* 0x0000040c15007388 */ /* 0x008fe80000000800 */
[----:B------:R-:W1:Y:S04]  /*20e0*/  LDS R13, [R18+0x8] ;  /* 0x00000800120d7984 */ /* 0x000e680000000800 */
[----:B-1----:R-:W-:Y:S04]  /*20f0*/  STS [R20+0x8], R13 ;  /* 0x0000080d14007388 */ /* 0x002fe80000000800 */
[----:B----4-:R-:W-:Y:S04]  /*2100*/  STS [R21+0x8], R14 ;  /* 0x0000080e15007388 */ /* 0x010fe80000000800 */
[----:B0-----:R-:W0:Y:S04]  /*2110*/  LDS R15, [R18+0xc] ;  /* 0x00000c00120f7984 */ /* 0x001e280000000800 */
[----:B0-----:R0:W-:Y:S04]  /*2120*/  STS [R20+0xc], R15 ;  /* 0x00000c0f14007388 */ /* 0x0011e80000000800 */
[----:B-----5:R0:W-:Y:S01]  /*2130*/  STS [R21+0xc], R16 ;  /* 0x00000c1015007388 */ /* 0x0201e20000000800 */
[----:B------:R-:W-:Y:S05]  /*2140*/  @P0 BRA `(.L_x_25) ;  /* 0xfffffffc00a40947 */ /* 0x000fea000383ffff */
.L_x_15:
[----:B------:R-:W-:Y:S05]  /*2150*/  BSYNC.RECONVERGENT B0 ;  /* 0x0000000000007941 */ /* 0x000fea0003800200 */
.L_x_14:
[----:B------:R-:W-:Y:S05]  /*2160*/  BRA `(.L_x_1) ;  /* 0x0000000400107947 */ /* 0x000fea0003800000 */
.L_x_8:
[----:B------:R-:W-:Y:S01]  /*2170*/  ISETP.GT.U32.AND P0, PT, R6, R12, PT ;  /* 0x0000000c0600720c */ /* 0x000fe20003f04070 */
[----:B------:R-:W-:-:S12]  /*2180*/  BSSY.RECONVERGENT B0, `(.L_x_1) ;  /* 0x0000042000007945 */ /* 0x000fd80003800200 */
[----:B------:R-:W-:Y:S05]  /*2190*/  @P0 BRA `(.L_x_26) ;  /* 0x0000000400000947 */ /* 0x000fea0003800000 */
[----:B------:R-:W-:Y:S01]  /*21a0*/  LOP3.LUT R16, R11, 0x3, RZ, 0xc0, !PT ;  /* 0x000000030b107812 */ /* 0x000fe200078ec0ff */
[----:B------:R-:W-:Y:S01]  /*21b0*/  BSSY.RECONVERGENT B1, `(.L_x_27) ;  /* 0x0000020000017945 */ /* 0x000fe20003800200 */
[----:B------:R-:W-:Y:S02]  /*21c0*/  IMAD.MOV.U32 R10, RZ, RZ, R6 ;  /* 0x000000ffff0a7224 */ /* 0x000fe400078e0006 */
[----:B------:R-:W-:-:S13]  /*21d0*/  ISETP.NE.AND P0, PT, R16, 0x3, PT ;  /* 0x000000031000780c */ /* 0x000fda0003f05270 */
[----:B------:R-:W-:Y:S05]  /*21e0*/  @!P0 BRA `(.L_x_28) ;  /* 0x0000000000708947 */ /* 0x000fea0003800000 */
[----:B------:R-:W-:Y:S01]  /*21f0*/  LEA R13, R6, R1, 0x2 ;  /* 0x00000001060d7211 */ /* 0x000fe200078e10ff */
[----:B------:R-:W2:Y:S04]  /*2200*/  LDS R9, [R2] ;  /* 0x0000000002097984 */ /* 0x000ea80000000800 */
[----:B------:R-:W3:Y:S01]  /*2210*/  LDL R12, [R13] ;  /* 0x000000000d0c7983 */ /* 0x000ee20000100800 */
[----:B------:R-:W4:Y:S01]  /*2220*/  S2UR UR10, SR_CgaCtaId ;  /* 0x00000000000a79c3 */ /* 0x000f220000008800 */
[----:B------:R-:W-:Y:S01]  /*2230*/  UMOV UR4, 0x400 ;  /* 0x0000040000047882 */ /* 0x000fe20000000000 */
[----:B------:R-:W-:Y:S01]  /*2240*/  ISETP.NE.AND P0, PT, R16, RZ, PT ;  /* 0x000000ff1000720c */ /* 0x000fe20003f05270 */
[----:B------:R-:W-:Y:S01]  /*2250*/  UIADD3 UR11, UPT, UPT, UR4, 0x218, URZ ;  /* 0x00000218040b7890 */ /* 0x000fe2000fffe0ff */
[----:B------:R-:W-:Y:S01]  /*2260*/  VIADD R10, R6, 0x1 ;  /* 0x00000001060a7836 */ /* 0x000fe20000000000 */
[----:B------:R-:W-:-:S02]  /*2270*/  UIADD3 UR4, UPT, UPT, UR4, 0x18, URZ ;  /* 0x0000001804047890 */ /* 0x000fc4000fffe0ff */
[----:B----4-:R-:W-:Y:S02]  /*2280*/  ULEA UR11, UR10, UR11, 0x18 ;  /* 0x0000000b0a0b7291 */ /* 0x010fe4000f8ec0ff */
[----:B------:R-:W-:-:S04]  /*2290*/  ULEA UR4, UR10, UR4, 0x18 ;  /* 0x000000040a047291 */ /* 0x000fc8000f8ec0ff */
[C---:B------:R-:W-:Y:S02]  /*22a0*/  LEA R14, R6.reuse, UR11, 0x2 ;  /* 0x0000000b060e7c11 */ /* 0x040fe4000f8e10ff */
[----:B------:R-:W-:-:S03]  /*22b0*/  LEA R15, R6, UR4, 0x2 ;  /* 0x00000004060f7c11 */ /* 0x000fc6000f8e10ff */
[----:B--2---:R2:W-:Y:S04]  /*22c0*/  STS [R14], R9 ;  /* 0x000000090e007388 */ /* 0x0045e80000000800 */
[----:B---3--:R2:W-:Y:S01]  /*22d0*/  STS [R15], R12 ;  /* 0x0000000c0f007388 */ /* 0x0085e20000000800 */
[----:B------:R-:W-:Y:S05]  /*22e0*/  @!P0 BRA `(.L_x_28) ;  /* 0x0000000000308947 */ /* 0x000fea0003800000 */
[----:B--2---:R-:W2:Y:S01]  /*22f0*/  LDL R12, [R13+0x4] ;  /* 0x000004000d0c7983 */ /* 0x004ea20000100800 */
[----:B------:R-:W-:Y:S02]  /*2300*/  ISETP.NE.AND P0, PT, R16, 0x1, PT ;  /* 0x000000011000780c */ /* 0x000fe40003f05270 */
[----:B------:R-:W-:Y:S01]  /*2310*/  IADD3 R10, PT, PT, R6, 0x2, RZ ;  /* 0x00000002060a7810 */ /* 0x000fe20007ffe0ff */
[----:B------:R-:W3:Y:S04]  /*2320*/  LDS R9, [R2+0x4] ;  /* 0x0000040002097984 */ /* 0x000ee80000000800 */
[----:B---3--:R3:W-:Y:S04]  /*2330*/  STS [R14+0x4], R9 ;  /* 0x000004090e007388 */ /* 0x0087e80000000800 */
[----:B--2---:R3:W-:Y:S02]  /*2340*/  STS [R15+0x4], R12 ;  /* 0x0000040c0f007388 */ /* 0x0047e40000000800 */
[----:B------:R-:W-:Y:S05]  /*2350*/  @!P0 BRA `(.L_x_28) ;  /* 0x0000000000148947 */ /* 0x000fea0003800000 */
[----:B---3--:R-:W2:Y:S01]  /*2360*/  LDL R12, [R13+0x8] ;  /* 0x000008000d0c7983 */ /* 0x008ea20000100800 */
[----:B------:R-:W-:-:S03]  /*2370*/  VIADD R10, R6, 0x3 ;  /* 0x00000003060a7836 */ /* 0x000fc60000000000 */
[----:B------:R-:W3:Y:S04]  /*2380*/  LDS R9, [R2+0x8] ;  /* 0x0000080002097984 */ /* 0x000ee80000000800 */
[----:B---3--:R4:W-:Y:S04]  /*2390*/  STS [R14+0x8], R9 ;  /* 0x000008090e007388 */ /* 0x0089e80000000800 */
[----:B--2---:R4:W-:Y:S02]  /*23a0*/  STS [R15+0x8], R12 ;  /* 0x0000080c0f007388 */ /* 0x0049e40000000800 */
.L_x_28:
[----:B------:R-:W-:Y:S05]  /*23b0*/  BSYNC.RECONVERGENT B1 ;  /* 0x0000000000017941 */ /* 0x000fea0003800200 */
.L_x_27:
[----:B------:R-:W-:-:S13]  /*23c0*/  ISETP.GE.U32.AND P0, PT, R11, 0x3, PT ;  /* 0x000000030b00780c */ /* 0x000fda0003f06070 */
[----:B------:R-:W-:Y:S05]  /*23d0*/  @!P0 BRA `(.L_x_26) ;  /* 0x0000000000708947 */ /* 0x000fea0003800000 */
[----:B--234-:R-:W-:-:S04]  /*23e0*/  MOV R9, 0x400 ;  /* 0x0000040000097802 */ /* 0x01cfc80000000f00 */
[C---:B------:R-:W-:Y:S01]  /*23f0*/  IADD3 R12, PT, PT, R9.reuse, 0x418, RZ ;  /* 0x00000418090c7810 */ /* 0x040fe20007ffe0ff */
[----:B------:R-:W-:-:S03]  /*2400*/  VIADD R14, R9, 0x218 ;  /* 0x00000218090e7836 */ /* 0x000fc60000000000 */
[C---:B------:R-:W-:Y:S02]  /*2410*/  LEA R25, R7.reuse, R12, 0x18 ;  /* 0x0000000c07197211 */ /* 0x040fe400078ec0ff */
[----:B------:R-:W-:-:S07]  /*2420*/  LEA R27, R7, R14, 0x18 ;  /* 0x0000000e071b7211 */ /* 0x000fce00078ec0ff */
.L_x_29:
[----:B0-----:R-:W-:-:S05]  /*2430*/  LEA R11, R10, R1, 0x2 ;  /* 0x000000010a0b7211 */ /* 0x001fca00078e10ff */
[----:B------:R-:W2:Y:S04]  /*2440*/  LDL R13, [R11] ;  /* 0x000000000b0d7983 */ /* 0x000ea80000100800 */
[----:B------:R-:W3:Y:S04]  /*2450*/  LDL R17, [R11+0x4] ;  /* 0x000004000b117983 */ /* 0x000ee80000100800 */
[----:B-1----:R-:W4:Y:S04]  /*2460*/  LDL R21, [R11+0x8] ;  /* 0x000008000b157983 */ /* 0x002f280000100800 */
[----:B------:R1:W5:Y:S01]  /*2470*/  LDL R23, [R11+0xc] ;  /* 0x00000c000b177983 */ /* 0x0003620000100800 */
[C---:B------:R-:W-:Y:S01]  /*2480*/  IMAD R7, R10.reuse, 0x4, R25 ;  /* 0x000000040a077824 */ /* 0x040fe200078e0219 */
[C---:B------:R-:W-:Y:S01]  /*2490*/  LEA R12, R10.reuse, R27, 0x2 ;  /* 0x0000001b0a0c7211 */ /* 0x040fe200078e10ff */
[C---:B------:R-:W-:Y:S01]  /*24a0*/  IMAD R14, R10.reuse, 0x4, R8 ;  /* 0x000000040a0e7824 */ /* 0x040fe200078e0208 */
[----:B------:R-:W-:-:S02]  /*24b0*/  IADD3 R10, PT, PT, R10, 0x4, RZ ;  /* 0x000000040a0a7810 */ /* 0x000fc40007ffe0ff */
[----:B------:R-:W0:Y:S02]  /*24c0*/  LDS R9, [R7] ;  /* 0x0000000007097984 */ /* 0x000e240000000800 */
[----:B------:R-:W-:Y:S02]  /*24d0*/  ISETP.NE.AND P0, PT, R10, R5, PT ;  /* 0x000000050a00720c */ /* 0x000fe40003f05270 */
        /* <DEDUP_REMOVED lines=8> */
[----:B-1----:R-:W0:Y:S04]  /*2560*/  LDS R11, [R7+0xc] ;  /* 0x00000c00070b7984 */ /* 0x002e280000000800 */
[----:B0-----:R0:W-:Y:S04]  /*2570*/  STS [R12+0xc], R11 ;  /* 0x00000c0b0c007388 */ /* 0x0011e80000000800 */
[----:B-----5:R0:W-:Y:S01]  /*2580*/  STS [R14+0xc], R23 ;  /* 0x00000c170e007388 */ /* 0x0201e20000000800 */
[----:B------:R-:W-:Y:S05]  /*2590*/  @P0 BRA `(.L_x_29) ;  /* 0xfffffffc00a40947 */ /* 0x000fea000383ffff */
.L_x_26:
[----:B------:R-:W-:Y:S05]  /*25a0*/  BSYNC.RECONVERGENT B0 ;  /* 0x0000000000007941 */ /* 0x000fea0003800200 */
.L_x_1:
[----:B------:R-:W-:-:S13]  /*25b0*/  ISETP.GE.U32.AND P0, PT, R3, 0x40, PT ;  /* 0x000000400300780c */ /* 0x000fda0003f06070 */
[----:B------:R-:W-:Y:S05]  /*25c0*/  @!P0 BRA `(.L_x_30) ;  /* 0xffffffe400648947 */ /* 0x000fea000383ffff */
.L_x_2:
[----:B------:R-:W-:Y:S01]  /*25d0*/  ISETP.NE.AND P0, PT, R6, RZ, PT ;  /* 0x000000ff0600720c */ /* 0x000fe20003f05270 */
[----:B------:R-:W-:Y:S05]  /*25e0*/  WARPSYNC.ALL ;  /* 0x0000000000007948 */ /* 0x000fea0003800000 */
[----:B------:R-:W-:Y:S06]  /*25f0*/  BAR.SYNC.DEFER_BLOCKING 0x0 ;  /* 0x0000000000007b1d */ /* 0x000fec0000010000 */
[----:B------:R-:W-:Y:S04]  /*2600*/  BSSY.RECONVERGENT B0, `(.L_x_31) ;  /* 0x000003a000007945 */ /* 0x000fe80003800200 */
[----:B------:R-:W-:Y:S05]  /*2610*/  @P0 BRA `(.L_x_32) ;  /* 0x0000000000e00947 */ /* 0x000fea0003800000 */
[----:B------:R-:W5:Y:S01]  /*2620*/  S2UR UR10, SR_CgaCtaId ;  /* 0x00000000000a79c3 */ /* 0x000f620000008800 */
[----:B------:R-:W-:Y:S01]  /*2630*/  UMOV UR4, 0x400 ;  /* 0x0000040000047882 */ /* 0x000fe20000000000 */
[----:B------:R-:W-:Y:S02]  /*2640*/  IMAD.MOV.U32 R8, RZ, RZ, 0x7f ;  /* 0x0000007fff087424 */ /* 0x000fe400078e00ff */
[----:B------:R-:W-:Y:S02]  /*2650*/  HFMA2 R5, -RZ, RZ, 0, 0 ;  /* 0x00000000ff057431 */ /* 0x000fe400000001ff */
[----:B------:R-:W-:Y:S01]  /*2660*/  IMAD.MOV.U32 R7, RZ, RZ, 0x7f ;  /* 0x0000007fff077424 */ /* 0x000fe200078e00ff */
[----:B-----5:R-:W-:-:S09]  /*2670*/  ULEA UR4, UR10, UR4, 0x18 ;  /* 0x000000040a047291 */ /* 0x020fd2000f8ec0ff */
[----:B------:R-:W5:Y:S04]  /*2680*/  LDS R0, [UR4+0x218] ;  /* 0x00021804ff007984 */ /* 0x000f680008000800 */
[----:B------:R-:W0:Y:S04]  /*2690*/  LDS R3, [UR4+0x414] ;  /* 0x00041404ff037984 */ /* 0x000e280008000800 */
[----:B------:R0:W-:Y:S04]  /*26a0*/  STS [UR4+0x638], R8 ;  /* 0x00063808ff007988 */ /* 0x0001e80008000804 */
[----:B------:R-:W-:Y:S01]  /*26b0*/  STS [UR4+0x634], RZ ;  /* 0x000634ffff007988 */ /* 0x000fe20008000804 */
[----:B------:R-:W-:Y:S01]  /*26c0*/  UMOV UR4, URZ ;  /* 0x000000ff00047c82 */ /* 0x000fe20008000000 */
[----:B-----5:R-:W-:Y:S01]  /*26d0*/  FADD R0, |R0|, -RZ ;  /* 0x800000ff00007221 */ /* 0x020fe20000000200 */
[----:B0-----:R-:W-:-:S07]  /*26e0*/  FADD R3, |R3|, -RZ ;  /* 0x800000ff03037221 */ /* 0x001fce0000000200 */
.L_x_37:
[----:B------:R-:W-:Y:S01]  /*26f0*/  FSETP.GEU.AND P0, PT, R0, R3, PT ;  /* 0x000000030000720b */ /* 0x000fe20003f0e000 */
[----:B------:R-:W-:-:S04]  /*2700*/  UIADD3 UR4, UPT, UPT, UR4, 0x2, URZ ;  /* 0x0000000204047890 */ /* 0x000fc8000fffe0ff */
[----:B------:R-:W-:-:S08]  /*2710*/  UISETP.NE.AND UP1, UPT, UR4, 0x3e, UPT ;  /* 0x0000003e0400788c */ /* 0x000fd0000bf25270 */
[----:B------:R-:W-:Y:S05]  /*2720*/  @P0 BRA `(.L_x_33) ;  /* 0x0000000000300947 */ /* 0x000fea0003800000 */
[----:B--234-:R-:W1:Y:S01]  /*2730*/  S2R R9, SR_CgaCtaId ;  /* 0x0000000000097919 */ /* 0x01ce620000008800 */
[----:B------:R-:W-:-:S04]  /*2740*/  MOV R3, 0x400 ;  /* 0x0000040000037802 */ /* 0x000fc80000000f00 */
[----:B------:R-:W-:-:S04]  /*2750*/  IADD3 R8, PT, PT, R3, 0x218, RZ ;  /* 0x0000021803087810 */ /* 0x000fc80007ffe0ff */
[C---:B-1----:R-:W-:Y:S02]  /*2760*/  LEA R10, R9.reuse, R8, 0x18 ;  /* 0x00000008090a7211 */ /* 0x042fe400078ec0ff */
[----:B------:R-:W-:-:S03]  /*2770*/  LEA R12, R9, R3, 0x18 ;  /* 0x00000003090c7211 */ /* 0x000fc600078ec0ff */
[C---:B------:R-:W-:Y:S01]  /*2780*/  IMAD R8, R7.reuse, 0x4, R10 ;  /* 0x0000000407087824 */ /* 0x040fe200078e020a */
[----:B------:R-:W-:-:S04]  /*2790*/  IADD3 R7, PT, PT, R7, -0x1, RZ ;  /* 0xffffffff07077810 */ /* 0x000fc80007ffe0ff */
[----:B------:R-:W-:Y:S04]  /*27a0*/  STS [R8], RZ ;  /* 0x000000ff08007388 */ /* 0x000fe80000000800 */
[----:B------:R-:W-:Y:S04]  /*27b0*/  STS [R12+0x638], R7 ;  /* 0x000638070c007388 */ /* 0x000fe80000000800 */
[----:B------:R-:W0:Y:S02]  /*27c0*/  LDS R3, [R8+-0x4] ;  /* 0xfffffc0008037984 */ /* 0x000e240000000800 */
[----:B0-----:R-:W-:Y:S01]  /*27d0*/  FADD R3, |R3|, -RZ ;  /* 0x800000ff03037221 */ /* 0x001fe20000000200 */
[----:B------:R-:W-:Y:S06]  /*27e0*/  BRA `(.L_x_34) ;  /* 0x00000000002c7947 */ /* 0x000fec0003800000 */
.L_x_33:
[----:B--234-:R-:W0:Y:S01]  /*27f0*/  S2R R9, SR_CgaCtaId ;  /* 0x0000000000097919 */ /* 0x01ce220000008800 */
[----:B------:R-:W-:-:S05]  /*2800*/  MOV R12, 0x400 ;  /* 0x00000400000c7802 */ /* 0x000fca0000000f00 */
[----:B-1----:R-:W-:-:S05]  /*2810*/  VIADD R10, R12, 0x218 ;  /* 0x000002180c0a7836 */ /* 0x002fca0000000000 */
[C---:B0-----:R-:W-:Y:S02]  /*2820*/  LEA R10, R9.reuse, R10, 0x18 ;  /* 0x0000000a090a7211 */ /* 0x041fe400078ec0ff */
[----:B------:R-:W-:Y:S02]  /*2830*/  LEA R12, R9, R12, 0x18 ;  /* 0x0000000c090c7211 */ /* 0x000fe400078ec0ff */
[C---:B------:R-:W-:Y:S01]  /*2840*/  LEA R8, R5.reuse, R10, 0x2 ;  /* 0x0000000a05087211 */ /* 0x040fe200078e10ff */
[----:B------:R-:W-:-:S04]  /*2850*/  VIADD R5, R5, 0x1 ;  /* 0x0000000105057836 */ /* 0x000fc80000000000 */
[----:B------:R-:W-:Y:S04]  /*2860*/  STS [R8], RZ ;  /* 0x000000ff08007388 */ /* 0x000fe80000000800 */
[----:B------:R-:W-:Y:S04]  /*2870*/  STS [R12+0x634], R5 ;  /* 0x000634050c007388 */ /* 0x000fe80000000800 */
[----:B------:R-:W0:Y:S02]  /*2880*/  LDS R0, [R8+0x4] ;  /* 0x0000040008007984 */ /* 0x000e240000000800 */
[----:B0-----:R-:W-:-:S07]  /*2890*/  FADD R0, |R0|, -RZ ;  /* 0x800000ff00007221 */ /* 0x001fce0000000200 */
.L_x_34:
[----:B------:R-:W-:-:S13]  /*28a0*/  FSETP.GEU.AND P0, PT, R0, R3, PT ;  /* 0x000000030000720b */ /* 0x000fda0003f0e000 */
[----:B------:R-:W-:Y:S05]  /*28b0*/  @!P0 BRA `(.L_x_35) ;  /* 0x00000000001c8947 */ /* 0x000fea0003800000 */
[C---:B------:R-:W-:Y:S01]  /*28c0*/  LEA R10, R5.reuse, R10, 0x2 ;  /* 0x0000000a050a7211 */ /* 0x040fe200078e10ff */
[----:B------:R-:W-:-:S04]  /*28d0*/  VIADD R5, R5, 0x1 ;  /* 0x0000000105057836 */ /* 0x000fc80000000000 */
[----:B------:R-:W-:Y:S04]  /*28e0*/  STS [R10], RZ ;  /* 0x000000ff0a007388 */ /* 0x000fe80000000800 */
[----:B------:R-:W-:Y:S04]  /*28f0*/  STS [R12+0x634], R5 ;  /* 0x000634050c007388 */ /* 0x000fe80000000800 */
[----:B------:R-:W0:Y:S02]  /*2900*/  LDS R0, [R10+0x4] ;  /* 0x000004000a007984 */ /* 0x000e240000000800 */
[----:B0-----:R-:W-:Y:S01]  /*2910*/  FADD R0, |R0|, -RZ ;  /* 0x800000ff00007221 */ /* 0x001fe20000000200 */
[----:B------:R-:W-:Y:S06]  /*2920*/  BRA `(.L_x_36) ;  /* 0x0000000000187947 */ /* 0x000fec0003800000 */
.L_x_35:
[C---:B------:R-:W-:Y:S01]  /*2930*/  LEA R10, R7.reuse, R10, 0x2 ;  /* 0x0000000a070a7211 */ /* 0x040fe200078e10ff */
[----:B------:R-:W-:-:S04]  /*2940*/  VIADD R7, R7, 0xffffffff ;  /* 0xffffffff07077836 */ /* 0x000fc80000000000 */
[----:B------:R-:W-:Y:S04]  /*2950*/  STS [R10], RZ ;  /* 0x000000ff0a007388 */ /* 0x000fe80000000800 */
[----:B------:R-:W-:Y:S04]  /*2960*/  STS [R12+0x638], R7 ;  /* 0x000638070c007388 */ /* 0x000fe80000000800 */
[----:B------:R-:W0:Y:S02]  /*2970*/  LDS R3, [R10+-0x4] ;  /* 0xfffffc000a037984 */ /* 0x000e240000000800 */
[----:B0-----:R-:W-:-:S07]  /*2980*/  FADD R3, |R3|, -RZ ;  /* 0x800000ff03037221 */ /* 0x001fce0000000200 */
.L_x_36:
[----:B------:R-:W-:Y:S05]  /*2990*/  BRA.U UP1, `(.L_x_37) ;  /* 0xfffffffd01547547 */ /* 0x000fea000b83ffff */
.L_x_32:
[----:B------:R-:W-:Y:S05]  /*29a0*/  BSYNC.RECONVERGENT B0 ;  /* 0x0000000000007941 */ /* 0x000fea0003800200 */
.L_x_31:
[----:B------:R-:W-:Y:S06]  /*29b0*/  BAR.SYNC.DEFER_BLOCKING 0x0 ;  /* 0x0000000000007b1d */ /* 0x000fec0000010000 */
[----:B------:R-:W-:Y:S01]  /*29c0*/  BSSY.RECONVERGENT B0, `(.L_x_38) ;  /* 0x00000d5000007945 */ /* 0x000fe20003800200 */
.L_x_52:
[----:B------:R-:W5:Y:S01]  /*29d0*/  S2R R7, SR_CgaCtaId ;  /* 0x0000000000077919 */ /* 0x000f620000008800 */
[----:B------:R-:W-:Y:S01]  /*29e0*/  MOV R8, 0x400 ;  /* 0x0000040000087802 */ /* 0x000fe20000000f00 */
[----:B------:R-:W0:Y:S01]  /*29f0*/  S2UR UR10, SR_CgaCtaId ;  /* 0x00000000000a79c3 */ /* 0x000e220000008800 */
[----:B------:R-:W-:Y:S01]  /*2a00*/  ISETP.GT.U32.AND P2, PT, R6, 0x3f, PT ;  /* 0x0000003f0600780c */ /* 0x000fe20003f44070 */
[----:B------:R-:W-:Y:S01]  /*2a10*/  UMOV UR4, 0x400 ;  /* 0x0000040000047882 */ /* 0x000fe20000000000 */
[----:B------:R-:W-:Y:S02]  /*2a20*/  IADD3 R0, PT, PT, R8, 0x218, RZ ;  /* 0x0000021808007810 */ /* 0x000fe40007ffe0ff */
[C---:B------:R-:W-:Y:S02]  /*2a30*/  ISETP.GT.U32.AND P0, PT, R6.reuse, 0x1f, PT ;  /* 0x0000001f0600780c */ /* 0x040fe40003f04070 */
[----:B------:R-:W-:Y:S01]  /*2a40*/  ISETP.GT.U32.AND P1, PT, R6, 0xf, PT ;  /* 0x0000000f0600780c */ /* 0x000fe20003f24070 */
[----:B0-----:R-:W-:Y:S01]  /*2a50*/  ULEA UR4, UR10, UR4, 0x18 ;  /* 0x000000040a047291 */ /* 0x001fe2000f8ec0ff */
[----:B-----5:R-:W-:-:S05]  /*2a60*/  LEA R5, R7, R0, 0x18 ;  /* 0x0000000007057211 */ /* 0x020fca00078ec0ff */
[----:B------:R-:W-:-:S05]  /*2a70*/  IMAD R5, R6, 0x4, R5 ;  /* 0x0000000406057824 */ /* 0x000fca00078e0205 */
[----:B-1----:R-:W0:Y:S04]  /*2a80*/  LDS R3, [R5] ;  /* 0x0000000005037984 */ /* 0x002e280000000800 */
[----:B0-----:R-:W-:Y:S01]  /*2a90*/  STS [R2], R3 ;  /* 0x0000000302007388 */ /* 0x001fe20000000800 */
[----:B------:R-:W-:Y:S08]  /*2aa0*/  BAR.SYNC.DEFER_BLOCKING 0x0 ;  /* 0x0000000000007b1d */ /* 0x000ff00000010000 */
[----:B------:R-:W-:Y:S08]  /*2ab0*/  BAR.SYNC.DEFER_BLOCKING 0x0 ;  /* 0x0000000000007b1d */ /* 0x000ff00000010000 */
[----:B------:R-:W-:Y:S08]  /*2ac0*/  BAR.SYNC.DEFER_BLOCKING 0x0 ;  /* 0x0000000000007b1d */ /* 0x000ff00000010000 */
[----:B------:R-:W-:Y:S06]  /*2ad0*/  BAR.SYNC.DEFER_BLOCKING 0x0 ;  /* 0x0000000000007b1d */ /* 0x000fec0000010000 */
[----:B------:R-:W-:Y:S04]  /*2ae0*/  @!P2 LDS R0, [R2+0x100] ;  /* 0x000100000200a984 */ /* 0x000fe80000000800 */
[----:B--234-:R-:W0:Y:S02]  /*2af0*/  @!P2 LDS R9, [R2] ;  /* 0x000000000209a984 */ /* 0x01ce240000000800 */
[----:B0-----:R-:W-:-:S05]  /*2b00*/  @!P2 FADD R9, R0, R9 ;  /* 0x000000090009a221 */ /* 0x001fca0000000000 */
[----:B------:R-:W-:Y:S01]  /*2b10*/  @!P2 STS [R2], R9 ;  /* 0x000000090200a388 */ /* 0x000fe20000000800 */
[----:B------:R-:W-:Y:S06]  /*2b20*/  BAR.SYNC.DEFER_BLOCKING 0x0 ;  /* 0x0000000000007b1d */ /* 0x000fec0000010000 */
[----:B------:R-:W-:Y:S04]  /*2b30*/  @!P0 LDS R0, [R2+0x80] ;  /* 0x0000800002008984 */ /* 0x000fe80000000800 */
[----:B------:R-:W0:Y:S02]  /*2b40*/  @!P0 LDS R3, [R2] ;  /* 0x0000000002038984 */ /* 0x000e240000000800 */
[----:B0-----:R-:W-:-:S05]  /*2b50*/  @!P0 FADD R3, R0, R3 ;  /* 0x0000000300038221 */ /* 0x001fca0000000000 */
[----:B------:R-:W-:Y:S01]  /*2b60*/  @!P0 STS [R2], R3 ;  /* 0x0000000302008388 */ /* 0x000fe20000000800 */
[----:B------:R-:W-:Y:S01]  /*2b70*/  BAR.SYNC.DEFER_BLOCKING 0x0 ;  /* 0x0000000000007b1d */ /* 0x000fe20000010000 */
[----:B------:R-:W-:-:S05]  /*2b80*/  ISETP.GT.U32.AND P0, PT, R6, 0x7, PT ;  /* 0x000000070600780c */ /* 0x000fca0003f04070 */
[----:B------:R-:W-:Y:S04]  /*2b90*/  @!P1 LDS R0, [R2+0x40] ;  /* 0x0000400002009984 */ /* 0x000fe80000000800 */
[----:B-1----:R-:W0:Y:S02]  /*2ba0*/  @!P1 LDS R11, [R2] ;  /* 0x00000000020b9984 */ /* 0x002e240000000800 */
[----:B0-----:R-:W-:-:S05]  /*2bb0*/  @!P1 FADD R11, R0, R11 ;  /* 0x0000000b000b9221 */ /* 0x001fca0000000000 */
[----:B------:R-:W-:Y:S01]  /*2bc0*/  @!P1 STS [R2], R11 ;  /* 0x0000000b02009388 */ /* 0x000fe20000000800 */
[----:B------:R-:W-:Y:S01]  /*2bd0*/  BAR.SYNC.DEFER_BLOCKING 0x0 ;  /* 0x0000000000007b1d */ /* 0x000fe20000010000 */
[----:B------:R-:W-:-:S05]  /*2be0*/  ISETP.GT.U32.AND P1, PT, R6, 0x3, PT ;  /* 0x000000030600780c */ /* 0x000fca0003f24070 */
[----:B------:R-:W-:Y:S04]  /*2bf0*/  @!P0 LDS R0, [R2+0x20] ;  /* 0x0000200002008984 */ /* 0x000fe80000000800 */
[----:B------:R-:W0:Y:S02]  /*2c00*/  @!P0 LDS R9, [R2] ;  /* 0x0000000002098984 */ /* 0x000e240000000800 */
        /* <DEDUP_REMOVED lines=9> */
[----:B------:R-:W-:-:S05]  /*2ca0*/  ISETP.NE.AND P1, PT, R6, RZ, PT ;  /* 0x000000ff0600720c */ /* 0x000fca0003f25270 */
[----:B------:R-:W-:Y:S04]  /*2cb0*/  @!P0 LDS R0, [R2+0x8] ;  /* 0x0000080002008984 */ /* 0x000fe80000000800 */
[----:B------:R-:W0:Y:S02]  /*2cc0*/  @!P0 LDS R11, [R2] ;  /* 0x00000000020b8984 */ /* 0x000e240000000800 */
[----:B0-----:R-:W-:-:S05]  /*2cd0*/  @!P0 FADD R11, R0, R11 ;  /* 0x0000000b000b8221 */ /* 0x001fca0000000000 */
[----:B------:R-:W-:Y:S01]  /*2ce0*/  @!P0 STS [R2], R11 ;  /* 0x0000000b02008388 */ /* 0x000fe20000000800 */
[----:B------:R-:W-:Y:S06]  /*2cf0*/  BAR.SYNC.DEFER_BLOCKING 0x0 ;  /* 0x0000000000007b1d */ /* 0x000fec0000010000 */
[----:B------:R-:W0:Y:S02]  /*2d00*/  @!P1 LDS.64 R12, [UR4+0x418] ;  /* 0x00041804ff0c9984 */ /* 0x000e240008000a00 */
[----:B0-----:R-:W-:-:S05]  /*2d10*/  @!P1 FADD R3, R13, R12 ;  /* 0x0000000c0d039221 */ /* 0x001fca0000000000 */
[----:B------:R-:W-:Y:S01]  /*2d20*/  @!P1 STS [UR4+0x418], R3 ;  /* 0x00041803ff009988 */ /* 0x000fe20008000804 */
[----:B------:R-:W-:Y:S06]  /*2d30*/  BAR.SYNC.DEFER_BLOCKING 0x0 ;  /* 0x0000000000007b1d */ /* 0x000fec0000010000 */
[----:B------:R-:W-:Y:S04]  /*2d40*/  LDS R10, [UR4+0x634] ;  /* 0x00063404ff0a7984 */ /* 0x000fe80008000800 */
[----:B------:R-:W0:Y:S04]  /*2d50*/  LDS R9, [UR4+0x638] ;  /* 0x00063804ff097984 */ /* 0x000e280008000800 */
[----:B------:R-:W1:Y:S01]  /*2d60*/  LDS R0, [UR4+0x418] ;  /* 0x00041804ff007984 */ /* 0x000e620008000800 */
[----:B0-----:R-:W-:-:S04]  /*2d70*/  IADD3 R9, PT, PT, R9, -R10, RZ ;  /* 0x8000000a09097210 */ /* 0x001fc80007ffe0ff */
[----:B------:R-:W-:-:S04]  /*2d80*/  I2FP.F32.S32 R3, R9 ;  /* 0x0000000900037245 */ /* 0x000fc80000201400 */
[----:B------:R-:W0:Y:S08]  /*2d90*/  MUFU.RCP R10, R3 ;  /* 0x00000003000a7308 */ /* 0x000e300000001000 */
[----:B-1----:R-:W1:Y:S01]  /*2da0*/  FCHK P0, R0, R3 ;  /* 0x0000000300007302 */ /* 0x002e620000000000 */
[----:B0-----:R-:W-:-:S04]  /*2db0*/  FFMA R9, -R3, R10, 1 ;  /* 0x3f80000003097423 */ /* 0x001fc8000000010a */
[----:B------:R-:W-:-:S04]  /*2dc0*/  FFMA R9, R10, R9, R10 ;  /* 0x000000090a097223 */ /* 0x000fc8000000000a */
[----:B------:R-:W-:-:S04]  /*2dd0*/  FFMA R10, R0, R9, RZ ;  /* 0x00000009000a7223 */ /* 0x000fc800000000ff */
[----:B------:R-:W-:-:S04]  /*2de0*/  FFMA R11, -R3, R10, R0 ;  /* 0x0000000a030b7223 */ /* 0x000fc80000000100 */
[----:B------:R-:W-:Y:S01]  /*2df0*/  FFMA R9, R9, R11, R10 ;  /* 0x0000000b09097223 */ /* 0x000fe2000000000a */
[----:B-1----:R-:W-:Y:S06]  /*2e00*/  @!P0 BRA `(.L_x_39) ;  /* 0x00000000000c8947 */ /* 0x002fec0003800000 */
[----:B------:R-:W-:-:S07]  /*2e10*/  MOV R10, 0x2e30 ;  /* 0x00002e30000a7802 */ /* 0x000fce0000000f00 */
[----:B------:R-:W-:Y:S05]  /*2e20*/  CALL.REL.NOINC `($__internal_1_$__cuda_sm3x_div_rn_noftz_f32_slowpath) ;  /* 0x0000001c00ac7944 */ /* 0x000fea0003c00000 */
[----:B------:R-:W-:-:S07]  /*2e30*/  IMAD.MOV.U32 R9, RZ, RZ, R0 ;  /* 0x000000ffff097224 */ /* 0x000fce00078e0000 */
.L_x_39:
[----:B------:R-:W0:Y:S01]  /*2e40*/  S2UR UR10, SR_CgaCtaId ;  /* 0x00000000000a79c3 */ /* 0x000e220000008800 */
[----:B------:R-:W1:Y:S01]  /*2e50*/  LDS R0, [R5] ;  /* 0x0000000005007984 */ /* 0x000e620000000800 */
[----:B------:R-:W-:Y:S01]  /*2e60*/  UMOV UR4, 0x400 ;  /* 0x0000040000047882 */ /* 0x000fe20000000000 */
[----:B------:R-:W-:Y:S01]  /*2e70*/  BSSY.RECONVERGENT B1, `(.L_x_40) ;  /* 0x0000085000017945 */ /* 0x000fe20003800200 */
[----:B------:R-:W-:Y:S01]  /*2e80*/  MOV R10, UR4 ;  /* 0x00000004000a7c02 */ /* 0x000fe20008000f00 */
[----:B0-----:R-:W-:-:S05]  /*2e90*/  IMAD.U32 R11, RZ, RZ, UR10 ;  /* 0x0000000aff0b7e24 */ /* 0x001fca000f8e00ff */
[----:B------:R-:W-:Y:S01]  /*2ea0*/  LEA R3, R11, R10, 0x18 ;  /* 0x0000000a0b037211 */ /* 0x000fe200078ec0ff */
[----:B------:R-:W-:Y:S01]  /*2eb0*/  BAR.SYNC.DEFER_BLOCKING 0x0 ;  /* 0x0000000000007b1d */ /* 0x000fe20000010000 */
[----:B-1----:R-:W-:-:S04]  /*2ec0*/  FADD R0, R0, -R9 ;  /* 0x8000000900007221 */ /* 0x002fc80000000000 */
[----:B------:R-:W-:Y:S01]  /*2ed0*/  FMUL R0, R0, R0 ;  /* 0x0000000000007220 */ /* 0x000fe20000400000 */
[----:B------:R-:W0:Y:S04]  /*2ee0*/  LDS R15, [R3+0x638] ;  /* 0x00063800030f7984 */ /* 0x000e280000000800 */
[----:B------:R-:W1:Y:S01]  /*2ef0*/  LDS R13, [R3+0x634] ;  /* 0x00063400030d7984 */ /* 0x000e620000000800 */
[C---:B0-----:R-:W-:Y:S02]  /*2f00*/  ISETP.GT.U32.AND P1, PT, R6.reuse, R15, PT ;  /* 0x0000000f0600720c */ /* 0x041fe40003f24070 */
[----:B-1----:R-:W-:Y:S02]  /*2f10*/  ISETP.GE.U32.AND P0, PT, R6, R13, PT ;  /* 0x0000000d0600720c */ /* 0x002fe40003f06070 */
[----:B------:R-:W-:-:S02]  /*2f20*/  FSEL R0, R0, RZ, !P1 ;  /* 0x000000ff00007208 */ /* 0x000fc40004800000 */
[----:B------:R-:W-:Y:S02]  /*2f30*/  ISETP.GT.U32.AND P1, PT, R6, 0xf, PT ;  /* 0x0000000f0600780c */ /* 0x000fe40003f24070 */
[----:B------:R-:W-:Y:S02]  /*2f40*/  FSEL R13, R0, RZ, P0 ;  /* 0x000000ff000d7208 */ /* 0x000fe40000000000 */
[----:B------:R-:W-:-:S03]  /*2f50*/  ISETP.GT.U32.AND P0, PT, R6, 0x1f, PT ;  /* 0x0000001f0600780c */ /* 0x000fc60003f04070 */
[----:B------:R-:W-:Y:S01]  /*2f60*/  STS [R2], R13 ;  /* 0x0000000d02007388 */ /* 0x000fe20000000800 */
[----:B------:R-:W-:Y:S08]  /*2f70*/  BAR.SYNC.DEFER_BLOCKING 0x0 ;  /* 0x0000000000007b1d */ /* 0x000ff00000010000 */
[----:B------:R-:W-:Y:S08]  /*2f80*/  BAR.SYNC.DEFER_BLOCKING 0x0 ;  /* 0x0000000000007b1d */ /* 0x000ff00000010000 */
[----:B------:R-:W-:Y:S08]  /*2f90*/  BAR.SYNC.DEFER_BLOCKING 0x0 ;  /* 0x0000000000007b1d */ /* 0x000ff00000010000 */
[----:B------:R-:W-:Y:S06]  /*2fa0*/  BAR.SYNC.DEFER_BLOCKING 0x0 ;  /* 0x0000000000007b1d */ /* 0x000fec0000010000 */
[----:B------:R-:W-:Y:S04]  /*2fb0*/  @!P2 LDS R0, [R2+0x100] ;  /* 0x000100000200a984 */ /* 0x000fe80000000800 */
[----:B------:R-:W0:Y:S02]  /*2fc0*/  @!P2 LDS R15, [R2] ;  /* 0x00000000020fa984 */ /* 0x000e240000000800 */
        /* <DEDUP_REMOVED lines=32> */
[----:B------:R-:W0:Y:S02]  /*31d0*/  @!P1 LDS.64 R14, [R3+0x418] ;  /* 0x00041800030e9984 */ /* 0x000e240000000a00 */
[----:B0-----:R-:W-:-:S05]  /*31e0*/  @!P1 FADD R0, R15, R14 ;  /* 0x0000000e0f009221 */ /* 0x001fca0000000000 */
[----:B------:R0:W-:Y:S01]  /*31f0*/  @!P1 STS [R3+0x418], R0 ;  /* 0x0004180003009388 */ /* 0x0001e20000000800 */
[----:B------:R-:W-:Y:S06]  /*3200*/  BAR.SYNC.DEFER_BLOCKING 0x0 ;  /* 0x0000000000007b1d */ /* 0x000fec0000010000 */
[----:B------:R-:W-:Y:S05]  /*3210*/  @P1 BRA `(.L_x_41) ;  /* 0x0000000400281947 */ /* 0x000fea0003800000 */
[----:B------:R-:W-:Y:S04]  /*3220*/  LDS R13, [R3+0x634] ;  /* 0x00063400030d7984 */ /* 0x000fe80000000800 */
[----:B------:R-:W1:Y:S04]  /*3230*/  LDS R12, [R3+0x638] ;  /* 0x00063800030c7984 */ /* 0x000e680000000800 */
[----:B0-----:R-:W0:Y:S01]  /*3240*/  LDS R0, [R3+0x418] ;  /* 0x0004180003007984 */ /* 0x001e220000000800 */
[----:B-1----:R-:W-:-:S04]  /*3250*/  IADD3 R10, PT, PT, R12, -R13, RZ ;  /* 0x8000000d0c0a7210 */ /* 0x002fc80007ffe0ff */
[----:B------:R-:W-:-:S04]  /*3260*/  I2FP.F32.S32 R11, R10 ;  /* 0x0000000a000b7245 */ /* 0x000fc80000201400 */
[----:B------:R-:W1:Y:S08]  /*3270*/  MUFU.RCP R10, R11 ;  /* 0x0000000b000a7308 */ /* 0x000e700000001000 */
[----:B0-----:R-:W0:Y:S01]  /*3280*/  FCHK P0, R0, R11 ;  /* 0x0000000b00007302 */ /* 0x001e220000000000 */
[----:B-1----:R-:W-:-:S04]  /*3290*/  FFMA R15, -R11, R10, 1 ;  /* 0x3f8000000b0f7423 */ /* 0x002fc8000000010a */
[----:B------:R-:W-:-:S04]  /*32a0*/  FFMA R15, R10, R15, R10 ;  /* 0x0000000f0a0f7223 */ /* 0x000fc8000000000a */
[----:B------:R-:W-:-:S04]  /*32b0*/  FFMA R10, R0, R15, RZ ;  /* 0x0000000f000a7223 */ /* 0x000fc800000000ff */
[----:B------:R-:W-:-:S04]  /*32c0*/  FFMA R14, -R11, R10, R0 ;  /* 0x0000000a0b0e7223 */ /* 0x000fc80000000100 */
[----:B------:R-:W-:Y:S01]  /*32d0*/  FFMA R10, R15, R14, R10 ;  /* 0x0000000e0f0a7223 */ /* 0x000fe2000000000a */
[----:B0-----:R-:W-:Y:S06]  /*32e0*/  @!P0 BRA `(.L_x_42) ;  /* 0x0000000000108947 */ /* 0x001fec0003800000 */
[----:B------:R-:W-:Y:S01]  /*32f0*/  IMAD.MOV.U32 R3, RZ, RZ, R11 ;  /* 0x000000ffff037224 */ /* 0x000fe200078e000b */
[----:B------:R-:W-:-:S07]  /*3300*/  MOV R10, 0x3320 ;  /* 0x00003320000a7802 */ /* 0x000fce0000000f00 */
[----:B------:R-:W-:Y:S05]  /*3310*/  CALL.REL.NOINC `($__internal_1_$__cuda_sm3x_div_rn_noftz_f32_slowpath) ;  /* 0x0000001800707944 */ /* 0x000fea0003c00000 */
[----:B------:R-:W-:-:S07]  /*3320*/  MOV R10, R0 ;  /* 0x00000000000a7202 */ /* 0x000fce0000000f00 */
.L_x_42:
[----:B------:R-:W-:Y:S01]  /*3330*/  VIADD R0, R10, 0xf3000000 ;  /* 0xf30000000a007836 */ /* 0x000fe20000000000 */
[----:B------:R0:W1:Y:S01]  /*3340*/  MUFU.RSQ R11, R10 ;  /* 0x0000000a000b7308 */ /* 0x0000620000001400 */
[----:B------:R-:W-:Y:S03]  /*3350*/  BSSY.RECONVERGENT B2, `(.L_x_43) ;  /* 0x000000c000027945 */ /* 0x000fe60003800200 */
[----:B------:R-:W-:-:S13]  /*3360*/  ISETP.GT.U32.AND P0, PT, R0, 0x727fffff, PT ;  /* 0x727fffff0000780c */ /* 0x000fda0003f04070 */
[----:B01----:R-:W-:Y:S05]  /*3370*/  @!P0 BRA `(.L_x_44) ;  /* 0x0000000000148947 */ /* 0x003fea0003800000 */
[----:B------:R-:W-:Y:S02]  /*3380*/  MOV R0, R10 ;  /* 0x0000000a00007202 */ /* 0x000fe40000000f00 */
[----:B------:R-:W-:-:S07]  /*3390*/  MOV R16, 0x33b0 ;  /* 0x000033b000107802 */ /* 0x000fce0000000f00 */
[----:B------:R-:W-:Y:S05]  /*33a0*/  CALL.REL.NOINC `($__internal_0_$__cuda_sm20_sqrt_rn_f32_slowpath) ;  /* 0x0000001400f47944 */ /* 0x000fea0003c00000 */
[----:B------:R-:W-:Y:S01]  /*33b0*/  IMAD.MOV.U32 R0, RZ, RZ, R3 ;  /* 0x000000ffff007224 */ /* 0x000fe200078e0003 */
[----:B------:R-:W-:Y:S06]  /*33c0*/  BRA `(.L_x_45) ;  /* 0x0000000000107947 */ /* 0x000fec0003800000 */
.L_x_44:
[C---:B------:R-:W-:Y:S01]  /*33d0*/  FMUL.FTZ R3, R11.reuse, R10 ;  /* 0x0000000a0b037220 */ /* 0x040fe20000410000 */
[----:B------:R-:W-:-:S03]  /*33e0*/  FMUL.FTZ R11, R11, 0.5 ;  /* 0x3f0000000b0b7820 */ /* 0x000fc60000410000 */
[----:B------:R-:W-:-:S04]  /*33f0*/  FFMA R0, -R3, R3, R10 ;  /* 0x0000000303007223 */ /* 0x000fc8000000010a */
[----:B------:R-:W-:-:S07]  /*3400*/  FFMA R0, R0, R11, R3 ;  /* 0x0000000b00007223 */ /* 0x000fce0000000003 */
.L_x_45:
[----:B------:R-:W-:Y:S05]  /*3410*/  BSYNC.RECONVERGENT B2 ;  /* 0x0000000000027941 */ /* 0x000fea0003800200 */
.L_x_43:
[----:B------:R-:W0:Y:S01]  /*3420*/  S2UR UR10, SR_CgaCtaId ;  /* 0x00000000000a79c3 */ /* 0x000e220000008800 */
[----:B------:R-:W-:Y:S01]  /*3430*/  UMOV UR4, 0x400 ;  /* 0x0000040000047882 */ /* 0x000fe20000000000 */
[----:B------:R-:W-:Y:S01]  /*3440*/  IMAD.MOV.U32 R16, RZ, RZ, 0x1 ;  /* 0x00000001ff107424 */ /* 0x000fe200078e00ff */
[----:B------:R-:W-:Y:S01]  /*3450*/  MOV R10, UR4 ;  /* 0x00000004000a7c02 */ /* 0x000fe20008000f00 */
[----:B------:R-:W-:Y:S01]  /*3460*/  FADD R18, R0, R0 ;  /* 0x0000000000127221 */ /* 0x000fe20000000000 */
[----:B------:R-:W-:Y:S02]  /*3470*/  BSSY.RECONVERGENT B2, `(.L_x_46) ;  /* 0x0000016000027945 */ /* 0x000fe40003800200 */
[----:B------:R-:W-:Y:S01]  /*3480*/  IADD3 R14, PT, PT, R10, 0x218, RZ ;  /* 0x000002180a0e7810 */ /* 0x000fe20007ffe0ff */
[----:B------:R-:W-:Y:S01]  /*3490*/  FADD R17, -R18, R9 ;  /* 0x0000000912117221 */ /* 0x000fe20000000100 */
[----:B0-----:R-:W-:-:S05]  /*34a0*/  IMAD.U32 R11, RZ, RZ, UR10 ;  /* 0x0000000aff0b7e24 */ /* 0x001fca000f8e00ff */
[C---:B------:R-:W-:Y:S02]  /*34b0*/  LEA R19, R11.reuse, R14, 0x18 ;  /* 0x0000000e0b137211 */ /* 0x040fe400078ec0ff */
[----:B------:R-:W-:Y:S02]  /*34c0*/  LEA R3, R11, R10, 0x18 ;  /* 0x0000000a0b037211 */ /* 0x000fe400078ec0ff */
[----:B------:R-:W-:Y:S01]  /*34d0*/  LEA R14, R13, R19, 0x2 ;  /* 0x000000130d0e7211 */ /* 0x000fe200078e10ff */
[----:B------:R-:W-:Y:S02]  /*34e0*/  IMAD R15, R12, 0x4, R19 ;  /* 0x000000040c0f7824 */ /* 0x000fe400078e0213 */
[----:B------:R-:W-:Y:S04]  /*34f0*/  STS.U8 [R3+0x63c], R16 ;  /* 0x00063c1003007388 */ /* 0x000fe80000000000 */
[----:B------:R-:W0:Y:S02]  /*3500*/  LDS R14, [R14] ;  /* 0x000000000e0e7984 */ /* 0x000e240000000800 */
[----:B0-----:R-:W-:-:S13]  /*3510*/  FSETP.GEU.AND P0, PT, R14, R17, PT ;  /* 0x000000110e00720b */ /* 0x001fda0003f0e000 */
[----:B------:R-:W-:Y:S05]  /*3520*/  @P0 BRA `(.L_x_47) ;  /* 0x0000000000280947 */ /* 0x000fea0003800000 */
[----:B------:R-:W-:Y:S01]  /*3530*/  BSSY.RECONVERGENT B3, `(.L_x_48) ;  /* 0x0000007000037945 */ /* 0x000fe20003800200 */
.L_x_49:
[C---:B------:R-:W-:Y:S01]  /*3540*/  LEA R0, R13.reuse, R19, 0x2 ;  /* 0x000000130d007211 */ /* 0x040fe200078e10ff */
[----:B------:R-:W-:-:S04]  /*3550*/  VIADD R13, R13, 0x1 ;  /* 0x000000010d0d7836 */ /* 0x000fc80000000000 */
[----:B------:R-:W0:Y:S04]  /*3560*/  LDS R14, [R0+0x4] ;  /* 0x00000400000e7984 */ /* 0x000e280000000800 */
[----:B------:R1:W-:Y:S01]  /*3570*/  STS [R0], RZ ;  /* 0x000000ff00007388 */ /* 0x0003e20000000800 */
[----:B0-----:R-:W-:-:S13]  /*3580*/  FSETP.GEU.AND P0, PT, R14, R17, PT ;  /* 0x000000110e00720b */ /* 0x001fda0003f0e000 */
[----:B-1----:R-:W-:Y:S05]  /*3590*/  @!P0 BRA `(.L_x_49) ;  /* 0xfffffffc00e88947 */ /* 0x002fea000383ffff */
[----:B------:R-:W-:Y:S05]  /*35a0*/  BSYNC.RECONVERGENT B3 ;  /* 0x0000000000037941 */ /* 0x000fea0003800200 */
.L_x_48:
[----:B------:R0:W-:Y:S04]  /*35b0*/  STS [R3+0x634], R13 ;  /* 0x0006340d03007388 */ /* 0x0001e80000000800 */
[----:B------:R0:W-:Y:S02]  /*35c0*/  STS.U8 [R3+0x63c], RZ ;  /* 0x00063cff03007388 */ /* 0x0001e40000000000 */
.L_x_47:
[----:B------:R-:W-:Y:S05]  /*35d0*/  BSYNC.RECONVERGENT B2 ;  /* 0x0000000000027941 */ /* 0x000fea0003800200 */
.L_x_46:
[----:B------:R-:W1:Y:S01]  /*35e0*/  LDS R15, [R15] ;  /* 0x000000000f0f7984 */ /* 0x000e620000000800 */
[----:B------:R-:W-:-:S05]  /*35f0*/  FADD R18, R18, R9 ;  /* 0x0000000912127221 */ /* 0x000fca0000000000 */
[----:B-1----:R-:W-:-:S13]  /*3600*/  FSETP.GT.AND P0, PT, R15, R18, PT ;  /* 0x000000120f00720b */ /* 0x002fda0003f04000 */
[----:B------:R-:W-:Y:S05]  /*3610*/  @!P0 BRA `(.L_x_41) ;  /* 0x0000000000288947 */ /* 0x000fea0003800000 */
[----:B------:R-:W-:Y:S01]  /*3620*/  BSSY.RECONVERGENT B2, `(.L_x_50) ;  /* 0x0000007000027945 */ /* 0x000fe20003800200 */
.L_x_51:
[C---:B------:R-:W-:Y:S01]  /*3630*/  LEA R0, R12.reuse, R19, 0x2 ;  /* 0x000000130c007211 */ /* 0x040fe200078e10ff */
[----:B------:R-:W-:-:S04]  /*3640*/  VIADD R12, R12, 0xffffffff ;  /* 0xffffffff0c0c7836 */ /* 0x000fc80000000000 */
[----:B------:R-:W1:Y:S04]  /*3650*/  LDS R9, [R0+-0x4] ;  /* 0xfffffc0000097984 */ /* 0x000e680000000800 */
[----:B------:R2:W-:Y:S01]  /*3660*/  STS [R0], RZ ;  /* 0x000000ff00007388 */ /* 0x0005e20000000800 */
[----:B-1----:R-:W-:-:S13]  /*3670*/  FSETP.GT.AND P0, PT, R9, R18, PT ;  /* 0x000000120900720b */ /* 0x002fda0003f04000 */
[----:B--2---:R-:W-:Y:S05]  /*3680*/  @P0 BRA `(.L_x_51) ;  /* 0xfffffffc00e80947 */ /* 0x004fea000383ffff */
[----:B------:R-:W-:Y:S05]  /*3690*/  BSYNC.RECONVERGENT B2 ;  /* 0x0000000000027941 */ /* 0x000fea0003800200 */
.L_x_50:
[----:B------:R1:W-:Y:S04]  /*36a0*/  STS [R3+0x638], R12 ;  /* 0x0006380c03007388 */ /* 0x0003e80000000800 */
[----:B------:R1:W-:Y:S02]  /*36b0*/  STS.U8 [R3+0x63c], RZ ;  /* 0x00063cff03007388 */ /* 0x0003e40000000000 */
.L_x_41:
[----:B------:R-:W-:Y:S05]  /*36c0*/  BSYNC.RECONVERGENT B1 ;  /* 0x0000000000017941 */ /* 0x000fea0003800200 */
.L_x_40:
[----:B------:R-:W-:Y:S06]  /*36d0*/  BAR.SYNC.DEFER_BLOCKING 0x0 ;  /* 0x0000000000007b1d */ /* 0x000fec0000010000 */
[----:B0-----:R-:W0:Y:S02]  /*36e0*/  LDS.U8 R0, [R3+0x63c] ;  /* 0x00063c0003007984 */ /* 0x001e240000000000 */
[----:B0-----:R-:W-:-:S13]  /*36f0*/  ISETP.NE.AND P0, PT, R0, RZ, PT ;  /* 0x000000ff0000720c */ /* 0x001fda0003f05270 */
[----:B------:R-:W-:Y:S05]  /*3700*/  @!P0 BRA `(.L_x_52) ;  /* 0xfffffff000b08947 */ /* 0x000fea000383ffff */
[----:B------:R-:W-:Y:S05]  /*3710*/  BSYNC.RECONVERGENT B0 ;  /* 0x0000000000007941 */ /* 0x000fea0003800200 */
.L_x_38:
[----:B------:R-:W-:Y:S01]  /*3720*/  ISETP.NE.AND P0, PT, R6, RZ, PT ;  /* 0x000000ff0600720c */ /* 0x000fe20003f05270 */
[----:B-1----:R-:W0:Y:S01]  /*3730*/  LDC.64 R12, c[0x0][0x380] ;  /* 0x0000e000ff0c7b82 */ /* 0x002e220000000a00 */
[----:B------:R-:W-:Y:S01]  /*3740*/  IADD3 R8, PT, PT, R8, 0x18, RZ ;  /* 0x0000001808087810 */ /* 0x000fe20007ffe0ff */
[----:B------:R-:W-:Y:S01]  /*3750*/  IMAD R9, R4, 0x1770, RZ ;  /* 0x0000177004097824 */ /* 0x000fe200078e02ff */
[----:B------:R-:W-:Y:S02]  /*3760*/  BSSY.RECONVERGENT B0, `(.L_x_53) ;  /* 0x00000a6000007945 */ /* 0x000fe40003800200 */
[----:B------:R-:W-:-:S05]  /*3770*/  LEA R7, R7, R8, 0x18 ;  /* 0x0000000807077211 */ /* 0x000fca00078ec0ff */
[----:B------:R-:W-:Y:S02]  /*3780*/  IMAD R0, R6, 0x4, R7 ;  /* 0x0000000406007824 */ /* 0x000fe400078e0207 */
[----:B------:R-:W-:Y:S04]  /*3790*/  @!P0 STS [R3+0x630], RZ ;  /* 0x000630ff03008388 */ /* 0x000fe80000000800 */
[----:B------:R-:W-:Y:S04]  /*37a0*/  @!P0 STS.64 [R3+0x618], RZ ;  /* 0x000618ff03008388 */ /* 0x000fe80000000a00 */
[----:B------:R-:W-:Y:S01]  /*37b0*/  @!P0 STS.128 [R3+0x620], RZ ;  /* 0x000620ff03008388 */ /* 0x000fe20000000c00 */
[----:B------:R-:W-:Y:S01]  /*37c0*/  BAR.SYNC.DEFER_BLOCKING 0x0 ;  /* 0x0000000000007b1d */ /* 0x000fe20000010000 */
[----:B0-----:R-:W-:-:S05]  /*37d0*/  IMAD.WIDE.U32 R8, R9, 0x4, R12 ;  /* 0x0000000409087825 */ /* 0x001fca00078e000c */
[----:B------:R-:W0:Y:S02]  /*37e0*/  LDS R5, [R5] ;  /* 0x0000000005057984 */ /* 0x000e240000000800 */
[----:B0-----:R-:W-:-:S13]  /*37f0*/  FSETP.GTU.AND P1, PT, |R5|, 10, PT ;  /* 0x412000000500780b */ /* 0x001fda0003f2c200 */
[----:B------:R-:W-:Y:S05]  /*3800*/  @P1 BRA `(.L_x_54) ;  /* 0x0000000400201947 */ /* 0x000fea0003800000 */
[----:B------:R-:W-:Y:S01]  /*3810*/  IADD3 R12, PT, PT, R10, 0x630, RZ ;  /* 0x000006300a0c7810 */ /* 0x000fe20007ffe0ff */
[----:B------:R-:W-:Y:S01]  /*3820*/  BSSY.RECONVERGENT B1, `(.L_x_55) ;  /* 0x0000007000017945 */ /* 0x000fe20003800200 */
[----:B------:R-:W-:Y:S02]  /*3830*/  FMUL.D2 R7, R5, R5 ;  /* 0x0000000505077220 */ /* 0x000fe40000300000 */
[----:B------:R-:W-:-:S07]  /*3840*/  LEA R12, R11, R12, 0x18 ;  /* 0x0000000c0b0c7211 */ /* 0x000fce00078ec0ff */
.L_x_56:
[----:B------:R-:W0:Y:S02]  /*3850*/  LDS R14, [R12] ;  /* 0x000000000c0e7984 */ /* 0x000e240000000800 */
[----:B0-----:R-:W-:-:S05]  /*3860*/  FADD R15, R7, R14 ;  /* 0x0000000e070f7221 */ /* 0x001fca0000000000 */
[----:B------:R-:W0:Y:S02]  /*3870*/  ATOMS.CAST.SPIN P1, [R12], R14, R15 ;  /* 0x0000000e0c00758d */ /* 0x000e24000182000f */
[----:B0-----:R-:W-:Y:S05]  /*3880*/  @!P1 BRA `(.L_x_56) ;  /* 0xfffffffc00f09947 */ /* 0x001fea000383ffff */
[----:B------:R-:W-:Y:S05]  /*3890*/  BSYNC.RECONVERGENT B1 ;  /* 0x0000000000017941 */ /* 0x000fea0003800200 */
.L_x_55:
[----:B------:R-:W0:Y:S02]  /*38a0*/  LDS R13, [R0] ;  /* 0x00000000000d7984 */ /* 0x000e240000000800 */
[----:B0-----:R-:W-:-:S06]  /*38b0*/  IMAD.WIDE R12, R13, 0x4, R8 ;  /* 0x000000040d0c7825 */ /* 0x001fcc00078e0208 */
[----:B------:R-:W2:Y:S01]  /*38c0*/  LDG.E R12, desc[UR14][R12.64] ;  /* 0x0000000e0c0c7981 */ /* 0x000ea2000c1e1900 */
[----:B------:R-:W-:Y:S01]  /*38d0*/  VIADD R10, R10, 0x618 ;  /* 0x000006180a0a7836 */ /* 0x000fe20000000000 */
[----:B------:R-:W-:Y:S04]  /*38e0*/  BSSY.RECONVERGENT B1, `(.L_x_57) ;  /* 0x0000007000017945 */ /* 0x000fe80003800200 */
[----:B------:R-:W-:Y:S01]  /*38f0*/  LEA R11, R11, R10, 0x18 ;  /* 0x0000000a0b0b7211 */ /* 0x000fe200078ec0ff */
[----:B--2---:R-:W-:-:S07]  /*3900*/  FMUL R7, R5, R12 ;  /* 0x0000000c05077220 */ /* 0x004fce0000400000 */
.L_x_58:
[----:B------:R-:W0:Y:S02]  /*3910*/  LDS R12, [R11] ;  /* 0x000000000b0c7984 */ /* 0x000e240000000800 */
[----:B0-----:R-:W-:-:S05]  /*3920*/  FADD R13, R7, R12 ;  /* 0x0000000c070d7221 */ /* 0x001fca0000000000 */
[----:B------:R-:W0:Y:S02]  /*3930*/  ATOMS.CAST.SPIN P1, [R11], R12, R13 ;  /* 0x0000000c0b00758d */ /* 0x000e24000182000d */
[----:B0-----:R-:W-:Y:S05]  /*3940*/  @!P1 BRA `(.L_x_58) ;  /* 0xfffffffc00f09947 */ /* 0x001fea000383ffff */
[----:B------:R-:W-:Y:S05]  /*3950*/  BSYNC.RECONVERGENT B1 ;  /* 0x0000000000017941 */ /* 0x000fea0003800200 */
.L_x_57:
[----:B------:R-:W0:Y:S02]  /*3960*/  LDS R13, [R0] ;  /* 0x00000000000d7984 */ /* 0x000e240000000800 */
[----:B0-----:R-:W-:-:S06]  /*3970*/  IMAD.WIDE R12, R13, 0x4, R8 ;  /* 0x000000040d0c7825 */ /* 0x001fcc00078e0208 */
[----:B------:R-:W2:Y:S01]  /*3980*/  LDG.E R12, desc[UR14][R12.64+0xfa0] ;  /* 0x000fa00e0c0c7981 */ /* 0x000ea2000c1e1900 */
[----:B------:R-:W-:Y:S01]  /*3990*/  BSSY.RECONVERGENT B1, `(.L_x_59) ;  /* 0x0000006000017945 */ /* 0x000fe20003800200 */
[----:B--2---:R-:W-:-:S07]  /*39a0*/  FMUL R7, R5, R12 ;  /* 0x0000000c05077220 */ /* 0x004fce0000400000 */
.L_x_60:
[----:B------:R-:W0:Y:S02]  /*39b0*/  LDS R12, [R11+0x4] ;  /* 0x000004000b0c7984 */ /* 0x000e240000000800 */
[----:B0-----:R-:W-:-:S05]  /*39c0*/  FADD R13, R7, R12 ;  /* 0x0000000c070d7221 */ /* 0x001fca0000000000 */
[----:B------:R-:W0:Y:S02]  /*39d0*/  ATOMS.CAST.SPIN P1, [R11+0x4], R12, R13 ;  /* 0x0000040c0b00758d */ /* 0x000e24000182000d */
[----:B0-----:R-:W-:Y:S05]  /*39e0*/  @!P1 BRA `(.L_x_60) ;  /* 0xfffffffc00f09947 */ /* 0x001fea000383ffff */
[----:B------:R-:W-:Y:S05]  /*39f0*/  BSYNC.RECONVERGENT B1 ;  /* 0x0000000000017941 */ /* 0x000fea0003800200 */
.L_x_59:
[----:B------:R-:W0:Y:S02]  /*3a00*/  LDS R13, [R0] ;  /* 0x00000000000d7984 */ /* 0x000e240000000800 */
[----:B0-----:R-:W-:-:S06]  /*3a10*/  IMAD.WIDE R12, R13, 0x4, R8 ;  /* 0x000000040d0c7825 */ /* 0x001fcc00078e0208 */
[----:B------:R-:W2:Y:S01]  /*3a20*/  LDG.E R12, desc[UR14][R12.64+0x1f40] ;  /* 0x001f400e0c0c7981 */ /* 0x000ea2000c1e1900 */
[----:B------:R-:W-:Y:S01]  /*3a30*/  BSSY.RECONVERGENT B1, `(.L_x_61) ;  /* 0x0000006000017945 */ /* 0x000fe20003800200 */
[----:B--2---:R-:W-:-:S07]  /*3a40*/  FMUL R7, R5, R12 ;  /* 0x0000000c05077220 */ /* 0x004fce0000400000 */
.L_x_62:
[----:B------:R-:W0:Y:S02]  /*3a50*/  LDS R12, [R11+0x8] ;  /* 0x000008000b0c7984 */ /* 0x000e240000000800 */
[----:B0-----:R-:W-:-:S05]  /*3a60*/  FADD R13, R7, R12 ;  /* 0x0000000c070d7221 */ /* 0x001fca0000000000 */
[----:B------:R-:W0:Y:S02]  /*3a70*/  ATOMS.CAST.SPIN P1, [R11+0x8], R12, R13 ;  /* 0x0000080c0b00758d */ /* 0x000e24000182000d */
[----:B0-----:R-:W-:Y:S05]  /*3a80*/  @!P1 BRA `(.L_x_62) ;  /* 0xfffffffc00f09947 */ /* 0x001fea000383ffff */
[----:B------:R-:W-:Y:S05]  /*3a90*/  BSYNC.RECONVERGENT B1 ;  /* 0x0000000000017941 */ /* 0x000fea0003800200 */
.L_x_61:
[----:B------:R-:W0:Y:S02]  /*3aa0*/  LDS R13, [R0] ;  /* 0x00000000000d7984 */ /* 0x000e240000000800 */
[----:B0-----:R-:W-:-:S06]  /*3ab0*/  IMAD.WIDE R12, R13, 0x4, R8 ;  /* 0x000000040d0c7825 */ /* 0x001fcc00078e0208 */
[----:B------:R-:W2:Y:S01]  /*3ac0*/  LDG.E R12, desc[UR14][R12.64+0x2ee0] ;  /* 0x002ee00e0c0c7981 */ /* 0x000ea2000c1e1900 */
[----:B------:R-:W-:Y:S01]  /*3ad0*/  BSSY.RECONVERGENT B1, `(.L_x_63) ;  /* 0x0000006000017945 */ /* 0x000fe20003800200 */
[----:B--2---:R-:W-:-:S07]  /*3ae0*/  FMUL R7, R5, R12 ;  /* 0x0000000c05077220 */ /* 0x004fce0000400000 */
.L_x_64:
[----:B------:R-:W0:Y:S02]  /*3af0*/  LDS R12, [R11+0xc] ;  /* 0x00000c000b0c7984 */ /* 0x000e240000000800 */
[----:B0-----:R-:W-:-:S05]  /*3b00*/  FADD R13, R7, R12 ;  /* 0x0000000c070d7221 */ /* 0x001fca0000000000 */
[----:B------:R-:W0:Y:S02]  /*3b10*/  ATOMS.CAST.SPIN P1, [R11+0xc], R12, R13 ;  /* 0x00000c0c0b00758d */ /* 0x000e24000182000d */
[----:B0-----:R-:W-:Y:S05]  /*3b20*/  @!P1 BRA `(.L_x_64) ;  /* 0xfffffffc00f09947 */ /* 0x001fea000383ffff */
[----:B------:R-:W-:Y:S05]  /*3b30*/  BSYNC.RECONVERGENT B1 ;  /* 0x0000000000017941 */ /* 0x000fea0003800200 */
.L_x_63:
[----:B------:R-:W0:Y:S02]  /*3b40*/  LDS R13, [R0] ;  /* 0x00000000000d7984 */ /* 0x000e240000000800 */
[----:B0-----:R-:W-:-:S06]  /*3b50*/  IMAD.WIDE R12, R13, 0x4, R8 ;  /* 0x000000040d0c7825 */ /* 0x001fcc00078e0208 */
[----:B------:R-:W2:Y:S01]  /*3b60*/  LDG.E R12, desc[UR14][R12.64+0x3e80] ;  /* 0x003e800e0c0c7981 */ /* 0x000ea2000c1e1900 */
[----:B------:R-:W-:Y:S01]  /*3b70*/  BSSY.RECONVERGENT B1, `(.L_x_65) ;  /* 0x0000006000017945 */ /* 0x000fe20003800200 */
[----:B--2---:R-:W-:-:S07]  /*3b80*/  FMUL R7, R5, R12 ;  /* 0x0000000c05077220 */ /* 0x004fce0000400000 */
.L_x_66:
[----:B------:R-:W0:Y:S02]  /*3b90*/  LDS R12, [R11+0x10] ;  /* 0x000010000b0c7984 */ /* 0x000e240000000800 */
[----:B0-----:R-:W-:-:S05]  /*3ba0*/  FADD R13, R7, R12 ;  /* 0x0000000c070d7221 */ /* 0x001fca0000000000 */
[----:B------:R-:W0:Y:S02]  /*3bb0*/  ATOMS.CAST.SPIN P1, [R11+0x10], R12, R13 ;  /* 0x0000100c0b00758d */ /* 0x000e24000182000d */
[----:B0-----:R-:W-:Y:S05]  /*3bc0*/  @!P1 BRA `(.L_x_66) ;  /* 0xfffffffc00f09947 */ /* 0x001fea000383ffff */
[----:B------:R-:W-:Y:S05]  /*3bd0*/  BSYNC.RECONVERGENT B1 ;  /* 0x0000000000017941 */ /* 0x000fea0003800200 */
.L_x_65:
[----:B------:R-:W0:Y:S02]  /*3be0*/  LDS R7, [R0] ;  /* 0x0000000000077984 */ /* 0x000e240000000800 */
[----:B0-----:R-:W-:-:S06]  /*3bf0*/  IMAD.WIDE R8, R7, 0x4, R8 ;  /* 0x0000000407087825 */ /* 0x001fcc00078e0208 */
[----:B------:R-:W2:Y:S01]  /*3c00*/  LDG.E R8, desc[UR14][R8.64+0x4e20] ;  /* 0x004e200e08087981 */ /* 0x000ea2000c1e1900 */
[----:B------:R-:W-:Y:S01]  /*3c10*/  BSSY.RECONVERGENT B1, `(.L_x_67) ;  /* 0x0000006000017945 */ /* 0x000fe20003800200 */
[----:B--2---:R-:W-:-:S07]  /*3c20*/  FMUL R5, R5, R8 ;  /* 0x0000000805057220 */ /* 0x004fce0000400000 */
.L_x_68:
[----:B------:R-:W0:Y:S02]  /*3c30*/  LDS R8, [R11+0x14] ;  /* 0x000014000b087984 */ /* 0x000e240000000800 */
[----:B0-----:R-:W-:-:S05]  /*3c40*/  FADD R9, R5, R8 ;  /* 0x0000000805097221 */ /* 0x001fca0000000000 */
[----:B------:R-:W0:Y:S02]  /*3c50*/  ATOMS.CAST.SPIN P1, [R11+0x14], R8, R9 ;  /* 0x000014080b00758d */ /* 0x000e240001820009 */
[----:B0-----:R-:W-:Y:S05]  /*3c60*/  @!P1 BRA `(.L_x_68) ;  /* 0xfffffffc00f09947 */ /* 0x001fea000383ffff */
[----:B------:R-:W-:Y:S05]  /*3c70*/  BSYNC.RECONVERGENT B1 ;  /* 0x0000000000017941 */ /* 0x000fea0003800200 */
.L_x_67:
[----:B------:R-:W-:Y:S05]  /*3c80*/  BRA `(.L_x_69) ;  /* 0x00000004004c7947 */ /* 0x000fea0003800000 */
.L_x_54:
[----:B------:R-:W-:Y:S02]  /*3c90*/  HFMA2 R12, -RZ, RZ, 2.5625, 0 ;  /* 0x41200000ff0c7431 */ /* 0x000fe400000001ff */
[----:B------:R-:W-:Y:S01]  /*3ca0*/  VIADD R14, R10, 0x630 ;  /* 0x000006300a0e7836 */ /* 0x000fe20000000000 */
[----:B------:R-:W-:Y:S04]  /*3cb0*/  BSSY.RECONVERGENT B1, `(.L_x_70) ;  /* 0x0000007000017945 */ /* 0x000fe80003800200 */
[----:B------:R-:W-:Y:S01]  /*3cc0*/  LEA R14, R11, R14, 0x18 ;  /* 0x0000000e0b0e7211 */ /* 0x000fe200078ec0ff */
[----:B------:R-:W-:-:S07]  /*3cd0*/  FFMA R7, |R5|, R12, -50 ;  /* 0xc248000005077423 */ /* 0x000fce000000020c */
.L_x_71:
[----:B------:R-:W0:Y:S02]  /*3ce0*/  LDS R12, [R14] ;  /* 0x000000000e0c7984 */ /* 0x000e240000000800 */
[----:B0-----:R-:W-:-:S05]  /*3cf0*/  FADD R13, R7, R12 ;  /* 0x0000000c070d7221 */ /* 0x001fca0000000000 */
[----:B------:R-:W0:Y:S02]  /*3d00*/  ATOMS.CAST.SPIN P1, [R14], R12, R13 ;  /* 0x0000000c0e00758d */ /* 0x000e24000182000d */
[----:B0-----:R-:W-:Y:S05]  /*3d10*/  @!P1 BRA `(.L_x_71) ;  /* 0xfffffffc00f09947 */ /* 0x001fea000383ffff */
[----:B------:R-:W-:Y:S05]  /*3d20*/  BSYNC.RECONVERGENT B1 ;  /* 0x0000000000017941 */ /* 0x000fea0003800200 */
.L_x_70:
[----:B------:R-:W0:Y:S02]  /*3d30*/  LDS R13, [R0] ;  /* 0x00000000000d7984 */ /* 0x000e240000000800 */
[----:B0-----:R-:W-:-:S06]  /*3d40*/  IMAD.WIDE R12, R13, 0x4, R8 ;  /* 0x000000040d0c7825 */ /* 0x001fcc00078e0208 */
[----:B------:R-:W2:Y:S01]  /*3d50*/  LDG.E R12, desc[UR14][R12.64] ;  /* 0x0000000e0c0c7981 */ /* 0x000ea2000c1e1900 */
[C---:B------:R-:W-:Y:S01]  /*3d60*/  FSETP.GT.AND P1, PT, R5.reuse, RZ, PT ;  /* 0x000000ff0500720b */ /* 0x040fe20003f24000 */
[----:B------:R-:W-:Y:S01]  /*3d70*/  VIADD R10, R10, 0x618 ;  /* 0x000006180a0a7836 */ /* 0x000fe20000000000 */
[----:B------:R-:W-:Y:S01]  /*3d80*/  FSETP.GEU.AND P2, PT, R5, RZ, PT ;  /* 0x000000ff0500720b */ /* 0x000fe20003f4e000 */
[----:B------:R-:W-:Y:S01]  /*3d90*/  BSSY.RECONVERGENT B1, `(.L_x_72) ;  /* 0x000000d000017945 */ /* 0x000fe20003800200 */
[----:B------:R-:W-:Y:S02]  /*3da0*/  SEL R5, RZ, 0x1, !P1 ;  /* 0x00000001ff057807 */ /* 0x000fe40004800000 */
[----:B------:R-:W-:Y:S02]  /*3db0*/  MOV R7, RZ ;  /* 0x000000ff00077202 */ /* 0x000fe40000000f00 */
[----:B------:R-:W-:-:S05]  /*3dc0*/  LEA R11, R11, R10, 0x18 ;  /* 0x0000000a0b0b7211 */ /* 0x000fca00078ec0ff */
[----:B------:R-:W-:Y:S02]  /*3dd0*/  @!P1 IMAD.MOV R7, RZ, RZ, -0x1 ;  /* 0xffffffffff079424 */ /* 0x000fe400078e02ff */
[----:B------:R-:W-:-:S04]  /*3de0*/  @P2 IADD3 R7, PT, PT, R5, RZ, RZ ;  /* 0x000000ff05072210 */ /* 0x000fc80007ffe0ff */
[----:B------:R-:W-:-:S05]  /*3df0*/  I2FP.F32.S32 R5, R7 ;  /* 0x0000000700057245 */ /* 0x000fca0000201400 */
[----:B--2---:R-:W-:-:S04]  /*3e00*/  FMUL R7, R5, R12 ;  /* 0x0000000c05077220 */ /* 0x004fc80000400000 */
[----:B------:R-:W-:-:S07]  /*3e10*/  FMUL R7, R7, 10 ;  /* 0x4120000007077820 */ /* 0x000fce0000400000 */
.L_x_73:
[----:B------:R-:W0:Y:S02]  /*3e20*/  LDS R12, [R11] ;  /* 0x000000000b0c7984 */ /* 0x000e240000000800 */
[----:B0-----:R-:W-:-:S05]  /*3e30*/  FADD R13, R7, R12 ;  /* 0x0000000c070d7221 */ /* 0x001fca0000000000 */
[----:B------:R-:W0:Y:S02]  /*3e40*/  ATOMS.CAST.SPIN P1, [R11], R12, R13 ;  /* 0x0000000c0b00758d */ /* 0x000e24000182000d */
[----:B0-----:R-:W-:Y:S05]  /*3e50*/  @!P1 BRA `(.L_x_73) ;  /* 0xfffffffc00f09947 */ /* 0x001fea000383ffff */
[----:B------:R-:W-:Y:S05]  /*3e60*/  BSYNC.RECONVERGENT B1 ;  /* 0x0000000000017941 */ /* 0x000fea0003800200 */
.L_x_72:
[----:B------:R-:W0:Y:S02]  /*3e70*/  LDS R13, [R0] ;  /* 0x00000000000d7984 */ /* 0x000e240000000800 */
[----:B0-----:R-:W-:-:S06]  /*3e80*/  IMAD.WIDE R12, R13, 0x4, R8 ;  /* 0x000000040d0c7825 */ /* 0x001fcc00078e0208 */
[----:B------:R-:W2:Y:S01]  /*3e90*/  LDG.E R12, desc[UR14][R12.64+0xfa0] ;  /* 0x000fa00e0c0c7981 */ /* 0x000ea2000c1e1900 */
[----:B------:R-:W-:Y:S01]  /*3ea0*/  BSSY.RECONVERGENT B1, `(.L_x_74) ;  /* 0x0000007000017945 */ /* 0x000fe20003800200 */
[----:B--2---:R-:W-:-:S04]  /*3eb0*/  FMUL R7, R5, R12 ;  /* 0x0000000c05077220 */ /* 0x004fc80000400000 */
[----:B------:R-:W-:-:S07]  /*3ec0*/  FMUL R7, R7, 10 ;  /* 0x4120000007077820 */ /* 0x000fce0000400000 */
.L_x_75:
[----:B------:R-:W0:Y:S02]  /*3ed0*/  LDS R12, [R11+0x4] ;  /* 0x000004000b0c7984 */ /* 0x000e240000000800 */
[----:B0-----:R-:W-:-:S05]  /*3ee0*/  FADD R13, R7, R12 ;  /* 0x0000000c070d7221 */ /* 0x001fca0000000000 */
[----:B------:R-:W0:Y:S02]  /*3ef0*/  ATOMS.CAST.SPIN P1, [R11+0x4], R12, R13 ;  /* 0x0000040c0b00758d */ /* 0x000e24000182000d */
[----:B0-----:R-:W-:Y:S05]  /*3f00*/  @!P1 BRA `(.L_x_75) ;  /* 0xfffffffc00f09947 */ /* 0x001fea000383ffff */
[----:B------:R-:W-:Y:S05]  /*3f10*/  BSYNC.RECONVERGENT B1 ;  /* 0x0000000000017941 */ /* 0x000fea0003800200 */
.L_x_74:
[----:B------:R-:W0:Y:S02]  /*3f20*/  LDS R13, [R0] ;  /* 0x00000000000d7984 */ /* 0x000e240000000800 */
[----:B0-----:R-:W-:-:S06]  /*3f30*/  IMAD.WIDE R12, R13, 0x4, R8 ;  /* 0x000000040d0c7825 */ /* 0x001fcc00078e0208 */
[----:B------:R-:W2:Y:S01]  /*3f40*/  LDG.E R12, desc[UR14][R12.64+0x1f40] ;  /* 0x001f400e0c0c7981 */ /* 0x000ea2000c1e1900 */
[----:B------:R-:W-:Y:S01]  /*3f50*/  BSSY.RECONVERGENT B1, `(.L_x_76) ;  /* 0x0000007000017945 */ /* 0x000fe20003800200 */
[----:B--2---:R-:W-:-:S04]  /*3f60*/  FMUL R7, R5, R12 ;  /* 0x0000000c05077220 */ /* 0x004fc80000400000 */
[----:B------:R-:W-:-:S07]  /*3f70*/  FMUL R7, R7, 10 ;  /* 0x4120000007077820 */ /* 0x000fce0000400000 */
.L_x_77:
[----:B------:R-:W0:Y:S02]  /*3f80*/  LDS R12, [R11+0x8] ;  /* 0x000008000b0c7984 */ /* 0x000e240000000800 */
[----:B0-----:R-:W-:-:S05]  /*3f90*/  FADD R13, R7, R12 ;  /* 0x0000000c070d7221 */ /* 0x001fca0000000000 */
[----:B------:R-:W0:Y:S02]  /*3fa0*/  ATOMS.CAST.SPIN P1, [R11+0x8], R12, R13 ;  /* 0x0000080c0b00758d */ /* 0x000e24000182000d */
[----:B0-----:R-:W-:Y:S05]  /*3fb0*/  @!P1 BRA `(.L_x_77) ;  /* 0xfffffffc00f09947 */ /* 0x001fea000383ffff */
[----:B------:R-:W-:Y:S05]  /*3fc0*/  BSYNC.RECONVERGENT B1 ;  /* 0x0000000000017941 */ /* 0x000fea0003800200 */
.L_x_76:
[----:B------:R-:W0:Y:S02]  /*3fd0*/  LDS R13, [R0] ;  /* 0x00000000000d7984 */ /* 0x000e240000000800 */
[----:B0-----:R-:W-:-:S06]  /*3fe0*/  IMAD.WIDE R12, R13, 0x4, R8 ;  /* 0x000000040d0c7825 */ /* 0x001fcc00078e0208 */
[----:B------:R-:W2:Y:S01]  /*3ff0*/  LDG.E R12, desc[UR14][R12.64+0x2ee0] ;  /* 0x002ee00e0c0c7981 */ /* 0x000ea2000c1e1900 */
[----:B------:R-:W-:Y:S01]  /*4000*/  BSSY.RECONVERGENT B1, `(.L_x_78) ;  /* 0x0000007000017945 */ /* 0x000fe20003800200 */
[----:B--2---:R-:W-:-:S04]  /*4010*/  FMUL R7, R5, R12 ;  /* 0x0000000c05077220 */ /* 0x004fc80000400000 */
[----:B------:R-:W-:-:S07]  /*4020*/  FMUL R7, R7, 10 ;  /* 0x4120000007077820 */ /* 0x000fce0000400000 */
.L_x_79:
[----:B------:R-:W0:Y:S02]  /*4030*/  LDS R12, [R11+0xc] ;  /* 0x00000c000b0c7984 */ /* 0x000e240000000800 */
[----:B0-----:R-:W-:-:S05]  /*4040*/  FADD R13, R7, R12 ;  /* 0x0000000c070d7221 */ /* 0x001fca0000000000 */
[----:B------:R-:W0:Y:S02]  /*4050*/  ATOMS.CAST.SPIN P1, [R11+0xc], R12, R13 ;  /* 0x00000c0c0b00758d */ /* 0x000e24000182000d */
[----:B0-----:R-:W-:Y:S05]  /*4060*/  @!P1 BRA `(.L_x_79) ;  /* 0xfffffffc00f09947 */ /* 0x001fea000383ffff */
[----:B------:R-:W-:Y:S05]  /*4070*/  BSYNC.RECONVERGENT B1 ;  /* 0x0000000000017941 */ /* 0x000fea0003800200 */
.L_x_78:
[----:B------:R-:W0:Y:S02]  /*4080*/  LDS R13, [R0] ;  /* 0x00000000000d7984 */ /* 0x000e240000000800 */
[----:B0-----:R-:W-:-:S06]  /*4090*/  IMAD.WIDE R12, R13, 0x4, R8 ;  /* 0x000000040d0c7825 */ /* 0x001fcc00078e0208 */
[----:B------:R-:W2:Y:S01]  /*40a0*/  LDG.E R12, desc[UR14][R12.64+0x3e80] ;  /* 0x003e800e0c0c7981 */ /* 0x000ea2000c1e1900 */
[----:B------:R-:W-:Y:S01]  /*40b0*/  BSSY.RECONVERGENT B1, `(.L_x_80) ;  /* 0x0000007000017945 */ /* 0x000fe20003800200 */
[----:B--2---:R-:W-:-:S04]  /*40c0*/  FMUL R7, R5, R12 ;  /* 0x0000000c05077220 */ /* 0x004fc80000400000 */
[----:B------:R-:W-:-:S07]  /*40d0*/  FMUL R7, R7, 10 ;  /* 0x4120000007077820 */ /* 0x000fce0000400000 */
.L_x_81:
[----:B------:R-:W0:Y:S02]  /*40e0*/  LDS R12, [R11+0x10] ;  /* 0x000010000b0c7984 */ /* 0x000e240000000800 */
[----:B0-----:R-:W-:-:S05]  /*40f0*/  FADD R13, R7, R12 ;  /* 0x0000000c070d7221 */ /* 0x001fca0000000000 */
[----:B------:R-:W0:Y:S02]  /*4100*/  ATOMS.CAST.SPIN P1, [R11+0x10], R12, R13 ;  /* 0x0000100c0b00758d */ /* 0x000e24000182000d */
[----:B0-----:R-:W-:Y:S05]  /*4110*/  @!P1 BRA `(.L_x_81) ;  /* 0xfffffffc00f09947 */ /* 0x001fea000383ffff */
[----:B------:R-:W-:Y:S05]  /*4120*/  BSYNC.RECONVERGENT B1 ;  /* 0x0000000000017941 */ /* 0x000fea0003800200 */
.L_x_80:
[----:B------:R-:W0:Y:S02]  /*4130*/  LDS R7, [R0] ;  /* 0x0000000000077984 */ /* 0x000e240000000800 */
[----:B0-----:R-:W-:-:S06]  /*4140*/  IMAD.WIDE R8, R7, 0x4, R8 ;  /* 0x0000000407087825 */ /* 0x001fcc00078e0208 */
[----:B------:R-:W2:Y:S02]  /*4150*/  LDG.E R8, desc[UR14][R8.64+0x4e20] ;  /* 0x004e200e08087981 */ /* 0x000ea4000c1e1900 */
[----:B--2---:R-:W-:-:S04]  /*4160*/  FMUL R5, R5, R8 ;  /* 0x0000000805057220 */ /* 0x004fc80000400000 */
[----:B------:R-:W-:-:S07]  /*4170*/  FMUL R5, R5, 10 ;  /* 0x4120000005057820 */ /* 0x000fce0000400000 */
.L_x_82:
[----:B------:R-:W0:Y:S02]  /*4180*/  LDS R8, [R11+0x14] ;  /* 0x000014000b087984 */ /* 0x000e240000000800 */
[----:B0-----:R-:W-:-:S05]  /*4190*/  FADD R9, R5, R8 ;  /* 0x0000000805097221 */ /* 0x001fca0000000000 */
[----:B------:R-:W0:Y:S02]  /*41a0*/  ATOMS.CAST.SPIN P1, [R11+0x14], R8, R9 ;  /* 0x000014080b00758d */ /* 0x000e240001820009 */
[----:B0-----:R-:W-:Y:S05]  /*41b0*/  @!P1 BRA `(.L_x_82) ;  /* 0xfffffffc00f09947 */ /* 0x001fea000383ffff */
.L_x_69:
[----:B------:R-:W-:Y:S05]  /*41c0*/  BSYNC.RECONVERGENT B0 ;  /* 0x0000000000007941 */ /* 0x000fea0003800200 */
.L_x_53:
[----:B------:R-:W-:Y:S06]  /*41d0*/  BAR.SYNC.DEFER_BLOCKING 0x0 ;  /* 0x0000000000007b1d */ /* 0x000fec0000010000 */
[----:B------:R-:W-:Y:S04]  /*41e0*/  BSSY.RECONVERGENT B0, `(.L_x_83) ;  /* 0x0000085000007945 */ /* 0x000fe80003800200 */
[----:B------:R-:W-:Y:S05]  /*41f0*/  @P0 BRA `(.L_x_84) ;  /* 0x00000008000c0947 */ /* 0x000fea0003800000 */
[----:B------:R-:W-:Y:S01]  /*4200*/  LDS R7, [R3+0x634] ;  /* 0x0006340003077984 */ /* 0x000fe20000000800 */
[----:B------:R-:W-:Y:S03]  /*4210*/  BSSY.RECONVERGENT B1, `(.L_x_85) ;  /* 0x0000011000017945 */ /* 0x000fe60003800200 */
[----:B------:R-:W0:Y:S04]  /*4220*/  LDS R0, [R3+0x638] ;  /* 0x0006380003007984 */ /* 0x000e280000000800 */
[----:B------:R1:W2:Y:S01]  /*4230*/  LDS R5, [R3+0x618] ;  /* 0x0006180003057984 */ /* 0x0002a20000000800 */
[----:B0-----:R-:W-:-:S04]  /*4240*/  IADD3 R0, PT, PT, R0, 0x1, -R7 ;  /* 0x0000000100007810 */ /* 0x001fc80007ffe807 */
[----:B-1----:R-:W-:Y:S01]  /*4250*/  I2FP.F32.S32 R3, R0 ;  /* 0x0000000000037245 */ /* 0x002fe20000201400 */
[----:B--2---:R-:W-:-:S03]  /*4260*/  FMUL R0, R5, 0.0099999997764825820923 ;  /* 0x3c23d70a05007820 */ /* 0x004fc60000400000 */
[----:B------:R-:W0:Y:S08]  /*4270*/  MUFU.RCP R8, R3 ;  /* 0x0000000300087308 */ /* 0x000e300000001000 */
[----:B------:R-:W1:Y:S01]  /*4280*/  FCHK P0, R0, R3 ;  /* 0x0000000300007302 */ /* 0x000e620000000000 */
        /* <DEDUP_REMOVED lines=8> */
[----:B------:R-:W-:-:S07]  /*4310*/  MOV R5, R0 ;  /* 0x0000000000057202 */ /* 0x000fce0000000f00 */
.L_x_86:
[----:B------:R-:W-:Y:S05]  /*4320*/  BSYNC.RECONVERGENT B1 ;  /* 0x0000000000017941 */ /* 0x000fea0003800200 */
.L_x_85:
[----:B------:R-:W0:Y:S01]  /*4330*/  S2UR UR10, SR_CgaCtaId ;  /* 0x00000000000a79c3 */ /* 0x000e220000008800 */
[----:B------:R-:W-:Y:S01]  /*4340*/  UMOV UR4, 0x400 ;  /* 0x0000040000047882 */ /* 0x000fe20000000000 */
[----:B------:R-:W1:Y:S01]  /*4350*/  MUFU.RCP R10, R3 ;  /* 0x00000003000a7308 */ /* 0x000e620000001000 */
[----:B------:R-:W-:Y:S01]  /*4360*/  BSSY.RECONVERGENT B1, `(.L_x_87) ;  /* 0x0000011000017945 */ /* 0x000fe20003800200 */
[----:B-1----:R-:W-:Y:S01]  /*4370*/  FFMA R9, -R3, R10, 1 ;  /* 0x3f80000003097423 */ /* 0x002fe2000000010a */
[----:B0-----:R-:W-:-:S09]  /*4380*/  ULEA UR4, UR10, UR4, 0x18 ;  /* 0x000000040a047291 */ /* 0x001fd2000f8ec0ff */
[----:B------:R-:W0:Y:S04]  /*4390*/  LDS R7, [UR4+0x61c] ;  /* 0x00061c04ff077984 */ /* 0x000e280008000800 */
[----:B------:R-:W1:Y:S01]  /*43a0*/  LDS R0, [UR4] ;  /* 0x00000004ff007984 */ /* 0x000e620008000800 */
[----:B0-----:R-:W-:-:S04]  /*43b0*/  FMUL R8, R7, 0.0099999997764825820923 ;  /* 0x3c23d70a07087820 */ /* 0x001fc80000400000 */
[----:B------:R-:W0:Y:S01]  /*43c0*/  FCHK P0, R8, R3 ;  /* 0x0000000308007302 */ /* 0x000e220000000000 */
[----:B-1----:R-:W-:Y:S01]  /*43d0*/  FADD R5, R0, -R5 ;  /* 0x8000000500057221 */ /* 0x002fe20000000000 */
[----:B------:R-:W-:-:S04]  /*43e0*/  FFMA R0, R10, R9, R10 ;  /* 0x000000090a007223 */ /* 0x000fc8000000000a */
[----:B------:R-:W-:Y:S01]  /*43f0*/  FFMA R7, R0, R8, RZ ;  /* 0x0000000800077223 */ /* 0x000fe200000000ff */
[----:B------:R1:W-:Y:S03]  /*4400*/  STS [UR4], R5 ;  /* 0x00000005ff007988 */ /* 0x0003e60008000804 */
[----:B------:R-:W-:-:S04]  /*4410*/  FFMA R10, -R3, R7, R8 ;  /* 0x00000007030a7223 */ /* 0x000fc80000000108 */
[----:B------:R-:W-:Y:S01]  /*4420*/  FFMA R0, R0, R10, R7 ;  /* 0x0000000a00007223 */ /* 0x000fe20000000007 */
[----:B01----:R-:W-:Y:S06]  /*4430*/  @!P0 BRA `(.L_x_88) ;  /* 0x00000000000c8947 */ /* 0x003fec0003800000 */
[----:B------:R-:W-:Y:S01]  /*4440*/  IMAD.MOV.U32 R0, RZ, RZ, R8 ;  /* 0x000000ffff007224 */ /* 0x000fe200078e0008 */
[----:B------:R-:W-:-:S07]  /*4450*/  MOV R10, 0x4470 ;  /* 0x00004470000a7802 */ /* 0x000fce0000000f00 */
[----:B------:R-:W-:Y:S05]  /*4460*/  CALL.REL.NOINC `($__internal_1_$__cuda_sm3x_div_rn_noftz_f32_slowpath) ;  /* 0x00000008001c7944 */ /* 0x000fea0003c00000 */
.L_x_88:
[----:B------:R-:W-:Y:S05]  /*4470*/  BSYNC.RECONVERGENT B1 ;  /* 0x0000000000017941 */ /* 0x000fea0003800200 */
.L_x_87:
[----:B------:R-:W0:Y:S01]  /*4480*/  S2UR UR10, SR_CgaCtaId ;  /* 0x00000000000a79c3 */ /* 0x000e220000008800 */
[----:B------:R-:W-:Y:S01]  /*4490*/  UMOV UR4, 0x400 ;  /* 0x0000040000047882 */ /* 0x000fe20000000000 */
[----:B------:R-:W1:Y:S01]  /*44a0*/  MUFU.RCP R10, R3 ;  /* 0x00000003000a7308 */ /* 0x000e620000001000 */
[----:B------:R-:W-:Y:S01]  /*44b0*/  BSSY.RECONVERGENT B1, `(.L_x_89) ;  /* 0x0000011000017945 */ /* 0x000fe20003800200 */
[----:B-1----:R-:W-:Y:S01]  /*44c0*/  FFMA R9, -R3, R10, 1 ;  /* 0x3f80000003097423 */ /* 0x002fe2000000010a */
[----:B0-----:R-:W-:-:S09]  /*44d0*/  ULEA UR4, UR10, UR4, 0x18 ;  /* 0x000000040a047291 */ /* 0x001fd2000f8ec0ff */
[----:B------:R-:W0:Y:S04]  /*44e0*/  LDS R7, [UR4+0x620] ;  /* 0x00062004ff077984 */ /* 0x000e280008000800 */
[----:B------:R-:W1:Y:S01]  /*44f0*/  LDS R5, [UR4+0x4] ;  /* 0x00000404ff057984 */ /* 0x000e620008000800 */
[----:B0-----:R-:W-:-:S04]  /*4500*/  FMUL R8, R7, 0.0099999997764825820923 ;  /* 0x3c23d70a07087820 */ /* 0x001fc80000400000 */
[----:B------:R-:W0:Y:S01]  /*4510*/  FCHK P0, R8, R3 ;  /* 0x0000000308007302 */ /* 0x000e220000000000 */
[----:B-1----:R-:W-:Y:S01]  /*4520*/  FADD R5, R5, -R0 ;  /* 0x8000000005057221 */ /* 0x002fe20000000000 */
[----:B------:R-:W-:-:S04]  /*4530*/  FFMA R0, R10, R9, R10 ;  /* 0x000000090a007223 */ /* 0x000fc8000000000a */
[----:B------:R-:W-:Y:S01]  /*4540*/  FFMA R7, R0, R8, RZ ;  /* 0x0000000800077223 */ /* 0x000fe200000000ff */
[----:B------:R1:W-:Y:S03]  /*4550*/  STS [UR4+0x4], R5 ;  /* 0x00000405ff007988 */ /* 0x0003e60008000804 */
[----:B------:R-:W-:-:S04]  /*4560*/  FFMA R10, -R3, R7, R8 ;  /* 0x00000007030a7223 */ /* 0x000fc80000000108 */
[----:B------:R-:W-:Y:S01]  /*4570*/  FFMA R0, R0, R10, R7 ;  /* 0x0000000a00007223 */ /* 0x000fe20000000007 */
[----:B01----:R-:W-:Y:S06]  /*4580*/  @!P0 BRA `(.L_x_90) ;  /* 0x00000000000c8947 */ /* 0x003fec0003800000 */
[----:B------:R-:W-:Y:S02]  /*4590*/  MOV R0, R8 ;  /* 0x0000000800007202 */ /* 0x000fe40000000f00 */
[----:B------:R-:W-:-:S07]  /*45a0*/  MOV R10, 0x45c0 ;  /* 0x000045c0000a7802 */ /* 0x000fce0000000f00 */
[----:B------:R-:W-:Y:S05]  /*45b0*/  CALL.REL.NOINC `($__internal_1_$__cuda_sm3x_div_rn_noftz_f32_slowpath) ;  /* 0x0000000400c87944 */ /* 0x000fea0003c00000 */
.L_x_90:
[----:B------:R-:W-:Y:S05]  /*45c0*/  BSYNC.RECONVERGENT B1 ;  /* 0x0000000000017941 */ /* 0x000fea0003800200 */
.L_x_89:
        /* <DEDUP_REMOVED lines=17> */
[----:B------:R-:W-:Y:S01]  /*46e0*/  IMAD.MOV.U32 R0, RZ, RZ, R8 ;  /* 0x000000ffff007224 */ /* 0x000fe200078e0008 */
[----:B------:R-:W-:-:S07]  /*46f0*/  MOV R10, 0x4710 ;  /* 0x00004710000a7802 */ /* 0x000fce0000000f00 */
[----:B------:R-:W-:Y:S05]  /*4700*/  CALL.REL.NOINC `($__internal_1_$__cuda_sm3x_div_rn_noftz_f32_slowpath) ;  /* 0x0000000400747944 */ /* 0x000fea0003c00000 */
.L_x_92:
[----:B------:R-:W-:Y:S05]  /*4710*/  BSYNC.RECONVERGENT B1 ;  /* 0x0000000000017941 */ /* 0x000fea0003800200 */
.L_x_91:
        /* <DEDUP_REMOVED lines=20> */
.L_x_94:
[----:B------:R-:W-:Y:S05]  /*4860*/  BSYNC.RECONVERGENT B1 ;  /* 0x0000000000017941 */ /* 0x000fea0003800200 */
.L_x_93:
        /* <DEDUP_REMOVED lines=20> */
.L_x_96:
[----:B------:R-:W-:Y:S05]  /*49b0*/  BSYNC.RECONVERGENT B1 ;  /* 0x0000000000017941 */ /* 0x000fea0003800200 */
.L_x_95:
[----:B------:R-:W0:Y:S01]  /*49c0*/  S2UR UR10, SR_CgaCtaId ;  /* 0x00000000000a79c3 */ /* 0x000e220000008800 */
[----:B------:R-:W-:Y:S02]  /*49d0*/  UMOV UR4, 0x400 ;  /* 0x0000040000047882 */ /* 0x000fe40000000000 */
[----:B0-----:R-:W-:-:S06]  /*49e0*/  ULEA UR4, UR10, UR4, 0x18 ;  /* 0x000000040a047291 */ /* 0x001fcc000f8ec0ff */
[----:B------:R-:W-:-:S05]  /*49f0*/  MOV R3, UR4 ;  /* 0x0000000400037c02 */ /* 0x000fca0008000f00 */
[----:B------:R-:W0:Y:S02]  /*4a00*/  LDS R5, [R3+0x14] ;  /* 0x0000140003057984 */ /* 0x000e240000000800 */
[----:B0-----:R-:W-:-:S05]  /*4a10*/  FADD R0, R5, -R0 ;  /* 0x8000000005007221 */ /* 0x001fca0000000000 */
[----:B------:R0:W-:Y:S02]  /*4a20*/  STS [R3+0x14], R0 ;  /* 0x0000140003007388 */ /* 0x0001e40000000800 */
.L_x_84:
[----:B------:R-:W-:Y:S05]  /*4a30*/  BSYNC.RECONVERGENT B0 ;  /* 0x0000000000007941 */ /* 0x000fea0003800200 */
.L_x_83:
[----:B------:R-:W-:Y:S06]  /*4a40*/  BAR.SYNC.DEFER_BLOCKING 0x0 ;  /* 0x0000000000007b1d */ /* 0x000fec0000010000 */
[----:B------:R-:W-:Y:S05]  /*4a50*/  BRA.U UP0, `(.L_x_97) ;  /* 0xffffffb500e87547 */ /* 0x000fea000b83ffff */
[----:B------:R-:W-:-:S13]  /*4a60*/  ISETP.NE.AND P0, PT, R6, RZ, PT ;  /* 0x000000ff0600720c */ /* 0x000fda0003f05270 */
[----:B------:R-:W-:Y:S05]  /*4a70*/  @P0 EXIT ;  /* 0x000000000000094d */ /* 0x000fea0003800000 */
[----:B------:R-:W1:Y:S01]  /*4a80*/  LDS.128 R8, [R3] ;  /* 0x0000000003087984 */ /* 0x000e620000000c00 */
[----:B------:R-:W2:Y:S01]  /*4a90*/  LDC.64 R12, c[0x0][0x390] ;  /* 0x0000e400ff0c7b82 */ /* 0x000ea20000000a00 */
[----:B------:R-:W-:Y:S02]  /*4aa0*/  IMAD R5, R4, 0x6, RZ ;  /* 0x0000000604057824 */ /* 0x000fe400078e02ff */
[----:B------:R-:W3:Y:S02]  /*4ab0*/  LDS.64 R14, [R3+0x10] ;  /* 0x00001000030e7984 */ /* 0x000ee40000000a00 */
[C---:B------:R-:W-:Y:S01]  /*4ac0*/  VIADD R7, R5.reuse, 0x2 ;  /* 0x0000000205077836 */ /* 0x040fe20000000000 */
[C---:B------:R-:W-:Y:S01]  /*4ad0*/  IADD3 R17, PT, PT, R5.reuse, 0x4, RZ ;  /* 0x0000000405117810 */ /* 0x040fe20007ffe0ff */
[----:B--2---:R-:W-:-:S04]  /*4ae0*/  IMAD.WIDE.U32 R4, R5, 0x4, R12 ;  /* 0x0000000405047825 */ /* 0x004fc800078e000c */
[----:B------:R-:W-:-:S04]  /*4af0*/  IMAD.WIDE.U32 R6, R7, 0x4, R12 ;  /* 0x0000000407067825 */ /* 0x000fc800078e000c */
[----:B------:R-:W-:Y:S01]  /*4b00*/  IMAD.WIDE.U32 R12, R17, 0x4, R12 ;  /* 0x00000004110c7825 */ /* 0x000fe200078e000c */
[----:B-1----:R-:W-:Y:S04]  /*4b10*/  STG.E desc[UR14][R4.64], R8 ;  /* 0x0000000804007986 */ /* 0x002fe8000c10190e */
[----:B------:R-:W-:Y:S04]  /*4b20*/  STG.E desc[UR14][R4.64+0x4], R9 ;  /* 0x0000040904007986 */ /* 0x000fe8000c10190e */
[----:B------:R-:W-:Y:S04]  /*4b30*/  STG.E desc[UR14][R6.64], R10 ;  /* 0x0000000a06007986 */ /* 0x000fe8000c10190e */
[----:B------:R-:W-:Y:S04]  /*4b40*/  STG.E desc[UR14][R6.64+0x4], R11 ;  /* 0x0000040b06007986 */ /* 0x000fe8000c10190e */
[----:B---3--:R-:W-:Y:S04]  /*4b50*/  STG.E desc[UR14][R12.64], R14 ;  /* 0x0000000e0c007986 */ /* 0x008fe8000c10190e */
[----:B------:R-:W-:Y:S01]  /*4b60*/  STG.E desc[UR14][R12.64+0x4], R15 ;  /* 0x0000040f0c007986 */ /* 0x000fe2000c10190e */
[----:B------:R-:W-:Y:S05]  /*4b70*/  EXIT ;  /* 0x000000000000794d */ /* 0x000fea0003800000 */
        .weak           $__internal_0_$__cuda_sm20_sqrt_rn_f32_slowpath
        .type           $__internal_0_$__cuda_sm20_sqrt_rn_f32_slowpath,@function
        .size           $__internal_0_$__cuda_sm20_sqrt_rn_f32_slowpath,($__internal_1_$__cuda_sm3x_div_rn_noftz_f32_slowpath - $__internal_0_$__cuda_sm20_sqrt_rn_f32_slowpath)
$__internal_0_$__cuda_sm20_sqrt_rn_f32_slowpath:
[----:B------:R-:W-:-:S13]  /*4b80*/  LOP3.LUT P0, RZ, R0, 0x7fffffff, RZ, 0xc0, !PT ;  /* 0x7fffffff00ff7812 */ /* 0x000fda000780c0ff */
[----:B------:R-:W-:Y:S01]  /*4b90*/  @!P0 IMAD.MOV.U32 R3, RZ, RZ, R0 ;  /* 0x000000ffff038224 */ /* 0x000fe200078e0000 */
[----:B------:R-:W-:Y:S06]  /*4ba0*/  @!P0 BRA `(.L_x_98) ;  /* 0x0000000000408947 */ /* 0x000fec0003800000 */
[----:B------:R-:W-:-:S13]  /*4bb0*/  FSETP.GEU.FTZ.AND P0, PT, R0, RZ, PT ;  /* 0x000000ff0000720b */ /* 0x000fda0003f1e000 */
[----:B------:R-:W-:Y:S01]  /*4bc0*/  @!P0 MOV R3, 0x7fffffff ;  /* 0x7fffffff00038802 */ /* 0x000fe20000000f00 */
[----:B------:R-:W-:Y:S06]  /*4bd0*/  @!P0 BRA `(.L_x_98) ;  /* 0x0000000000348947 */ /* 0x000fec0003800000 */
[----:B------:R-:W-:-:S13]  /*4be0*/  FSETP.GTU.FTZ.AND P0, PT, |R0|, +INF , PT ;  /* 0x7f8000000000780b */ /* 0x000fda0003f1c200 */
[----:B------:R-:W-:Y:S01]  /*4bf0*/  @P0 FADD.FTZ R3, R0, 1 ;  /* 0x3f80000000030421 */ /* 0x000fe20000010000 */
[----:B------:R-:W-:Y:S06]  /*4c00*/  @P0 BRA `(.L_x_98) ;  /* 0x0000000000280947 */ /* 0x000fec0003800000 */
[----:B------:R-:W-:-:S13]  /*4c10*/  FSETP.NEU.FTZ.AND P0, PT, |R0|, +INF , PT ;  /* 0x7f8000000000780b */ /* 0x000fda0003f1d200 */
[----:B------:R-:W-:-:S04]  /*4c20*/  @P0 FFMA R10, R0, 1.84467440737095516160e+19, RZ ;  /* 0x5f800000000a0823 */ /* 0x000fc800000000ff */
[----:B------:R-:W0:Y:S02]  /*4c30*/  @P0 MUFU.RSQ R3, R10 ;  /* 0x0000000a00030308 */ /* 0x000e240000001400 */
[----:B0-----:R-:W-:Y:S01]  /*4c40*/  @P0 FMUL.FTZ R11, R10, R3 ;  /* 0x000000030a0b0220 */ /* 0x001fe20000410000 */
[----:B------:R-:W-:Y:S01]  /*4c50*/  @P0 FMUL.FTZ R15, R3, 0.5 ;  /* 0x3f000000030f0820 */ /* 0x000fe20000410000 */
[----:B------:R-:W-:Y:S02]  /*4c60*/  @!P0 IMAD.MOV.U32 R3, RZ, RZ, R0 ;  /* 0x000000ffff038224 */ /* 0x000fe400078e0000 */
[----:B------:R-:W-:-:S04]  /*4c70*/  @P0 FADD.FTZ R14, -R11, -RZ ;  /* 0x800000ff0b0e0221 */ /* 0x000fc80000010100 */
[----:B------:R-:W-:-:S04]  /*4c80*/  @P0 FFMA R14, R11, R14, R10 ;  /* 0x0000000e0b0e0223 */ /* 0x000fc8000000000a */
[----:B------:R-:W-:-:S04]  /*4c90*/  @P0 FFMA R14, R14, R15, R11 ;  /* 0x0000000f0e0e0223 */ /* 0x000fc8000000000b */
[----:B------:R-:W-:-:S07]  /*4ca0*/  @P0 FMUL.FTZ R3, R14, 2.3283064365386962891e-10 ;  /* 0x2f8000000e030820 */ /* 0x000fce0000410000 */
.L_x_98:
[----:B------:R-:W-:Y:S01]  /*4cb0*/  MOV R10, R16 ;  /* 0x00000010000a7202 */ /* 0x000fe20000000f00 */
[----:B------:R-:W-:-:S04]  /*4cc0*/  IMAD.MOV.U32 R11, RZ, RZ, 0x0 ;  /* 0x00000000ff0b7424 */ /* 0x000fc800078e00ff */
[----:B------:R-:W-:Y:S05]  /*4cd0*/  RET.REL.NODEC R10 `(_Z6kernelILi128EEvPfS0_S0_l) ;  /* 0xffffffb00ac87950 */ /* 0x000fea0003c3ffff */
        .weak           $__internal_1_$__cuda_sm3x_div_rn_noftz_f32_slowpath
        .type           $__internal_1_$__cuda_sm3x_div_rn_noftz_f32_slowpath,@function
        .size           $__internal_1_$__cuda_sm3x_div_rn_noftz_f32_slowpath,(.L_x_112 - $__internal_1_$__cuda_sm3x_div_rn_noftz_f32_slowpath)
$__internal_1_$__cuda_sm3x_div_rn_noftz_f32_slowpath:
[----:B------:R-:W-:Y:S01]  /*4ce0*/  SHF.R.U32.HI R11, RZ, 0x17, R3 ;  /* 0x00000017ff0b7819 */ /* 0x000fe20000011603 */
[----:B------:R-:W-:Y:S01]  /*4cf0*/  BSSY.RECONVERGENT B2, `(.L_x_99) ;  /* 0x0000063000027945 */ /* 0x000fe20003800200 */
[----:B------:R-:W-:Y:S02]  /*4d00*/  SHF.R.U32.HI R14, RZ, 0x17, R0 ;  /* 0x00000017ff0e7819 */ /* 0x000fe40000011600 */
[----:B------:R-:W-:Y:S02]  /*4d10*/  LOP3.LUT R11, R11, 0xff, RZ, 0xc0, !PT ;  /* 0x000000ff0b0b7812 */ /* 0x000fe400078ec0ff */
[----:B------:R-:W-:Y:S02]  /*4d20*/  LOP3.LUT R17, R14, 0xff, RZ, 0xc0, !PT ;  /* 0x000000ff0e117812 */ /* 0x000fe400078ec0ff */
[----:B------:R-:W-:Y:S02]  /*4d30*/  IADD3 R18, PT, PT, R11, -0x1, RZ ;  /* 0xffffffff0b127810 */ /* 0x000fe40007ffe0ff */
[----:B------:R-:W-:Y:S01]  /*4d40*/  MOV R15, R3 ;  /* 0x00000003000f7202 */ /* 0x000fe20000000f00 */
[----:B------:R-:W-:Y:S01]  /*4d50*/  VIADD R16, R17, 0xffffffff ;  /* 0xffffffff11107836 */ /* 0x000fe20000000000 */
[----:B------:R-:W-:-:S04]  /*4d60*/  ISETP.GT.U32.AND P0, PT, R18, 0xfd, PT ;  /* 0x000000fd1200780c */ /* 0x000fc80003f04070 */
[----:B------:R-:W-:-:S13]  /*4d70*/  ISETP.GT.U32.OR P0, PT, R16, 0xfd, P0 ;  /* 0x000000fd1000780c */ /* 0x000fda0000704470 */
[----:B------:R-:W-:Y:S01]  /*4d80*/  @!P0 IMAD.MOV.U32 R14, RZ, RZ, RZ ;  /* 0x000000ffff0e8224 */ /* 0x000fe200078e00ff */
[----:B------:R-:W-:Y:S06]  /*4d90*/  @!P0 BRA `(.L_x_100) ;  /* 0x00000000005c8947 */ /* 0x000fec0003800000 */
[----:B------:R-:W-:Y:S02]  /*4da0*/  FSETP.GTU.FTZ.AND P0, PT, |R0|, +INF , PT ;  /* 0x7f8000000000780b */ /* 0x000fe40003f1c200 */
[----:B------:R-:W-:-:S04]  /*4db0*/  FSETP.GTU.FTZ.AND P1, PT, |R3|, +INF , PT ;  /* 0x7f8000000300780b */ /* 0x000fc80003f3c200 */
[----:B------:R-:W-:-:S13]  /*4dc0*/  PLOP3.LUT P0, PT, P0, P1, PT, 0xf8, 0x8f ;  /* 0x00000000008f781c */ /* 0x000fda0000703f70 */
[----:B------:R-:W-:Y:S05]  /*4dd0*/  @P0 BRA `(.L_x_101) ;  /* 0x00000004004c0947 */ /* 0x000fea0003800000 */
[----:B------:R-:W-:-:S13]  /*4de0*/  LOP3.LUT P0, RZ, R15, 0x7fffffff, R0, 0xc8, !PT ;  /* 0x7fffffff0fff7812 */ /* 0x000fda000780c800 */
[----:B------:R-:W-:Y:S05]  /*4df0*/  @!P0 BRA `(.L_x_102) ;  /* 0x00000004003c8947 */ /* 0x000fea0003800000 */
[C---:B------:R-:W-:Y:S02]  /*4e00*/  FSETP.NEU.FTZ.AND P3, PT, |R0|.reuse, +INF , PT ;  /* 0x7f8000000000780b */ /* 0x040fe40003f7d200 */
[----:B------:R-:W-:Y:S02]  /*4e10*/  FSETP.NEU.FTZ.AND P1, PT, |R3|, +INF , PT ;  /* 0x7f8000000300780b */ /* 0x000fe40003f3d200 */
[----:B------:R-:W-:-:S11]  /*4e20*/  FSETP.NEU.FTZ.AND P0, PT, |R0|, +INF , PT ;  /* 0x7f8000000000780b */ /* 0x000fd60003f1d200 */
[----:B------:R-:W-:Y:S05]  /*4e30*/  @!P1 BRA !P3, `(.L_x_102) ;  /* 0x00000004002c9947 */ /* 0x000fea0005800000 */
[----:B------:R-:W-:-:S04]  /*4e40*/  LOP3.LUT P3, RZ, R0, 0x7fffffff, RZ, 0xc0, !PT ;  /* 0x7fffffff00ff7812 */ /* 0x000fc8000786c0ff */
[----:B------:R-:W-:-:S13]  /*4e50*/  PLOP3.LUT P1, PT, P1, P3, PT, 0x2f, 0xf2 ;  /* 0x0000000000f2781c */ /* 0x000fda0000f26577 */
[----:B------:R-:W-:Y:S05]  /*4e60*/  @P1 BRA `(.L_x_103) ;  /* 0x0000000400181947 */ /* 0x000fea0003800000 */
[----:B------:R-:W-:-:S04]  /*4e70*/  LOP3.LUT P1, RZ, R15, 0x7fffffff, RZ, 0xc0, !PT ;  /* 0x7fffffff0fff7812 */ /* 0x000fc8000782c0ff */
[----:B------:R-:W-:-:S13]  /*4e80*/  PLOP3.LUT P0, PT, P0, P1, PT, 0x2f, 0xf2 ;  /* 0x0000000000f2781c */ /* 0x000fda0000702577 */
[----:B------:R-:W-:Y:S05]  /*4e90*/  @P0 BRA `(.L_x_104) ;  /* 0x0000000400000947 */ /* 0x000fea0003800000 */
[----:B------:R-:W-:Y:S02]  /*4ea0*/  ISETP.GE.AND P0, PT, R16, RZ, PT ;  /* 0x000000ff1000720c */ /* 0x000fe40003f06270 */
[----:B------:R-:W-:-:S11]  /*4eb0*/  ISETP.GE.AND P1, PT, R18, RZ, PT ;  /* 0x000000ff1200720c */ /* 0x000fd60003f26270 */
[----:B------:R-:W-:Y:S01]  /*4ec0*/  @P0 MOV R14, RZ ;  /* 0x000000ff000e0202 */ /* 0x000fe20000000f00 */
[----:B------:R-:W-:Y:S02]  /*4ed0*/  @!P0 IMAD.MOV.U32 R14, RZ, RZ, -0x40 ;  /* 0xffffffc0ff0e8424 */ /* 0x000fe400078e00ff */
[----:B------:R-:W-:Y:S01]  /*4ee0*/  @!P0 FFMA R0, R0, 1.84467440737095516160e+19, RZ ;  /* 0x5f80000000008823 */ /* 0x000fe200000000ff */
[----:B------:R-:W-:Y:S02]  /*4ef0*/  @!P1 FFMA R15, R3, 1.84467440737095516160e+19, RZ ;  /* 0x5f800000030f9823 */ /* 0x000fe400000000ff */
[----:B------:R-:W-:-:S07]  /*4f00*/  @!P1 IADD3 R14, PT, PT, R14, 0x40, RZ ;  /* 0x000000400e0e9810 */ /* 0x000fce0007ffe0ff */
.L_x_100:
[----:B------:R-:W-:Y:S01]  /*4f10*/  LEA R16, R11, 0xc0800000, 0x17 ;  /* 0xc08000000b107811 */ /* 0x000fe200078eb8ff */
[----:B------:R-:W-:Y:S01]  /*4f20*/  BSSY.RECONVERGENT B3, `(.L_x_105) ;  /* 0x0000036000037945 */ /* 0x000fe20003800200 */
[----:B------:R-:W-:-:S03]  /*4f30*/  IADD3 R17, PT, PT, R17, -0x7f, RZ ;  /* 0xffffff8111117810 */ /* 0x000fc60007ffe0ff */
[----:B------:R-:W-:Y:S02]  /*4f40*/  IMAD.IADD R18, R15, 0x1, -R16 ;  /* 0x000000010f127824 */ /* 0x000fe400078e0a10 */
[C---:B------:R-:W-:Y:S01]  /*4f50*/  IMAD R0, R17.reuse, -0x800000, R0 ;  /* 0xff80000011007824 */ /* 0x040fe200078e0200 */
[----:B------:R-:W-:Y:S01]  /*4f60*/  IADD3 R17, PT, PT, R17, 0x7f, -R11 ;  /* 0x0000007f11117810 */ /* 0x000fe20007ffe80b */
[----:B------:R-:W0:Y:S01]  /*4f70*/  MUFU.RCP R15, R18 ;  /* 0x00000012000f7308 */ /* 0x000e220000001000 */
[----:B------:R-:W-:-:S03]  /*4f80*/  FADD.FTZ R19, -R18, -RZ ;  /* 0x800000ff12137221 */ /* 0x000fc60000010100 */
[----:B------:R-:W-:Y:S02]  /*4f90*/  IMAD.IADD R17, R17, 0x1, R14 ;  /* 0x0000000111117824 */ /* 0x000fe400078e020e */
[----:B0-----:R-:W-:-:S04]  /*4fa0*/  FFMA R16, R15, R19, 1 ;  /* 0x3f8000000f107423 */ /* 0x001fc80000000013 */
[----:B------:R-:W-:-:S04]  /*4fb0*/  FFMA R15, R15, R16, R15 ;  /* 0x000000100f0f7223 */ /* 0x000fc8000000000f */
[----:B------:R-:W-:-:S04]  /*4fc0*/  FFMA R16, R0, R15, RZ ;  /* 0x0000000f00107223 */ /* 0x000fc800000000ff */
[----:B------:R-:W-:-:S04]  /*4fd0*/  FFMA R20, R19, R16, R0 ;  /* 0x0000001013147223 */ /* 0x000fc80000000000 */
[----:B------:R-:W-:-:S04]  /*4fe0*/  FFMA R16, R15, R20, R16 ;  /* 0x000000140f107223 */ /* 0x000fc80000000010 */
[----:B------:R-:W-:-:S04]  /*4ff0*/  FFMA R19, R19, R16, R0 ;  /* 0x0000001013137223 */ /* 0x000fc80000000000 */
[----:B------:R-:W-:-:S05]  /*5000*/  FFMA R0, R15, R19, R16 ;  /* 0x000000130f007223 */ /* 0x000fca0000000010 */
[----:B------:R-:W-:-:S04]  /*5010*/  SHF.R.U32.HI R11, RZ, 0x17, R0 ;  /* 0x00000017ff0b7819 */ /* 0x000fc80000011600 */
[----:B------:R-:W-:-:S04]  /*5020*/  LOP3.LUT R11, R11, 0xff, RZ, 0xc0, !PT ;  /* 0x000000ff0b0b7812 */ /* 0x000fc800078ec0ff */
[----:B------:R-:W-:-:S05]  /*5030*/  IADD3 R18, PT, PT, R11, R17, RZ ;  /* 0x000000110b127210 */ /* 0x000fca0007ffe0ff */
[----:B------:R-:W-:-:S05]  /*5040*/  VIADD R11, R18, 0xffffffff ;  /* 0xffffffff120b7836 */ /* 0x000fca0000000000 */
[----:B------:R-:W-:-:S13]  /*5050*/  ISETP.GE.U32.AND P0, PT, R11, 0xfe, PT ;  /* 0x000000fe0b00780c */ /* 0x000fda0003f06070 */
[----:B------:R-:W-:Y:S05]  /*5060*/  @!P0 BRA `(.L_x_106) ;  /* 0x0000000000808947 */ /* 0x000fea0003800000 */
[----:B------:R-:W-:-:S13]  /*5070*/  ISETP.GT.AND P0, PT, R18, 0xfe, PT ;  /* 0x000000fe1200780c */ /* 0x000fda0003f04270 */
[----:B------:R-:W-:Y:S05]  /*5080*/  @P0 BRA `(.L_x_107) ;  /* 0x00000000006c0947 */ /* 0x000fea0003800000 */
[----:B------:R-:W-:-:S13]  /*5090*/  ISETP.GE.AND P0, PT, R18, 0x1, PT ;  /* 0x000000011200780c */ /* 0x000fda0003f06270 */
[----:B------:R-:W-:Y:S05]  /*50a0*/  @P0 BRA `(.L_x_108) ;  /* 0x0000000000740947 */ /* 0x000fea0003800000 */
[----:B------:R-:W-:Y:S02]  /*50b0*/  ISETP.GE.AND P0, PT, R18, -0x18, PT ;  /* 0xffffffe81200780c */ /* 0x000fe40003f06270 */
[----:B------:R-:W-:-:S11]  /*50c0*/  LOP3.LUT R0, R0, 0x80000000, RZ, 0xc0, !PT ;  /* 0x8000000000007812 */ /* 0x000fd600078ec0ff */
[----:B------:R-:W-:Y:S05]  /*50d0*/  @!P0 BRA `(.L_x_108) ;  /* 0x0000000000688947 */ /* 0x000fea0003800000 */
[-C--:B------:R-:W-:Y:S01]  /*50e0*/  FFMA.RZ R11, R15, R19.reuse, R16 ;  /* 0x000000130f0b7223 */ /* 0x080fe2000000c010 */
[----:B------:R-:W-:Y:S01]  /*50f0*/  IMAD.MOV R17, RZ, RZ, -R18 ;  /* 0x000000ffff117224 */ /* 0x000fe200078e0a12 */
[C---:B------:R-:W-:Y:S02]  /*5100*/  ISETP.NE.AND P3, PT, R18.reuse, RZ, PT ;  /* 0x000000ff1200720c */ /* 0x040fe40003f65270 */
[C---:B------:R-:W-:Y:S02]  /*5110*/  ISETP.NE.AND P1, PT, R18.reuse, RZ, PT ;  /* 0x000000ff1200720c */ /* 0x040fe40003f25270 */
[----:B------:R-:W-:Y:S01]  /*5120*/  LOP3.LUT R14, R11, 0x7fffff, RZ, 0xc0, !PT ;  /* 0x007fffff0b0e7812 */ /* 0x000fe200078ec0ff */
[CCC-:B------:R-:W-:Y:S01]  /*5130*/  FFMA.RP R11, R15.reuse, R19.reuse, R16.reuse ;  /* 0x000000130f0b7223 */ /* 0x1c0fe20000008010 */
[----:B------:R-:W-:Y:S01]  /*5140*/  FFMA.RM R16, R15, R19, R16 ;  /* 0x000000130f107223 */ /* 0x000fe20000004010 */
[----:B------:R-:W-:Y:S02]  /*5150*/  IADD3 R15, PT, PT, R18, 0x20, RZ ;  /* 0x00000020120f7810 */ /* 0x000fe40007ffe0ff */
[----:B------:R-:W-:-:S02]  /*5160*/  LOP3.LUT R14, R14, 0x800000, RZ, 0xfc, !PT ;  /* 0x008000000e0e7812 */ /* 0x000fc400078efcff */
[----:B------:R-:W-:Y:S02]  /*5170*/  FSETP.NEU.FTZ.AND P0, PT, R11, R16, PT ;  /* 0x000000100b00720b */ /* 0x000fe40003f1d000 */
[----:B------:R-:W-:Y:S02]  /*5180*/  SHF.L.U32 R15, R14, R15, RZ ;  /* 0x0000000f0e0f7219 */ /* 0x000fe400000006ff */
[----:B------:R-:W-:Y:S02]  /*5190*/  SEL R11, R17, RZ, P3 ;  /* 0x000000ff110b7207 */ /* 0x000fe40001800000 */
[----:B------:R-:W-:Y:S02]  /*51a0*/  ISETP.NE.AND P1, PT, R15, RZ, P1 ;  /* 0x000000ff0f00720c */ /* 0x000fe40000f25270 */
[----:B------:R-:W-:Y:S02]  /*51b0*/  SHF.R.U32.HI R11, RZ, R11, R14 ;  /* 0x0000000bff0b7219 */ /* 0x000fe4000001160e */
[----:B------:R-:W-:-:S02]  /*51c0*/  PLOP3.LUT P0, PT, P0, P1, PT, 0xf8, 0x8f ;  /* 0x00000000008f781c */ /* 0x000fc40000703f70 */
[----:B------:R-:W-:Y:S02]  /*51d0*/  SHF.R.U32.HI R15, RZ, 0x1, R11 ;  /* 0x00000001ff0f7819 */ /* 0x000fe4000001160b */
[----:B------:R-:W-:-:S04]  /*51e0*/  SEL R14, RZ, 0x1, !P0 ;  /* 0x00000001ff0e7807 */ /* 0x000fc80004000000 */
[----:B------:R-:W-:-:S04]  /*51f0*/  LOP3.LUT R14, R14, 0x1, R15, 0xf8, !PT ;  /* 0x000000010e0e7812 */ /* 0x000fc800078ef80f */
[----:B------:R-:W-:-:S04]  /*5200*/  LOP3.LUT R14, R14, R11, RZ, 0xc0, !PT ;  /* 0x0000000b0e0e7212 */ /* 0x000fc800078ec0ff */
[----:B------:R-:W-:-:S04]  /*5210*/  IADD3 R15, PT, PT, R15, R14, RZ ;  /* 0x0000000e0f0f7210 */ /* 0x000fc80007ffe0ff */
[----:B------:R-:W-:Y:S01]  /*5220*/  LOP3.LUT R0, R15, R0, RZ, 0xfc, !PT ;  /* 0x000000000f007212 */ /* 0x000fe200078efcff */
[----:B------:R-:W-:Y:S06]  /*5230*/  BRA `(.L_x_108) ;  /* 0x0000000000107947 */ /* 0x000fec0003800000 */
.L_x_107:
[----:B------:R-:W-:-:S04]  /*5240*/  LOP3.LUT R0, R0, 0x80000000, RZ, 0xc0, !PT ;  /* 0x8000000000007812 */ /* 0x000fc800078ec0ff */
[----:B------:R-:W-:Y:S01]  /*5250*/  LOP3.LUT R0, R0, 0x7f800000, RZ, 0xfc, !PT ;  /* 0x7f80000000007812 */ /* 0x000fe200078efcff */
[----:B------:R-:W-:Y:S06]  /*5260*/  BRA `(.L_x_108) ;  /* 0x0000000000047947 */ /* 0x000fec0003800000 */
.L_x_106:
[----:B------:R-:W-:-:S07]  /*5270*/  IMAD R0, R17, 0x800000, R0 ;  /* 0x0080000011007824 */ /* 0x000fce00078e0200 */
.L_x_108:
[----:B------:R-:W-:Y:S05]  /*5280*/  BSYNC.RECONVERGENT B3 ;  /* 0x0000000000037941 */ /* 0x000fea0003800200 */
.L_x_105:
[----:B------:R-:W-:Y:S05]  /*5290*/  BRA `(.L_x_109) ;  /* 0x0000000000207947 */ /* 0x000fea0003800000 */
.L_x_104:
[----:B------:R-:W-:-:S04]  /*52a0*/  LOP3.LUT R0, R15, 0x80000000, R0, 0x48, !PT ;  /* 0x800000000f007812 */ /* 0x000fc800078e4800 */
[----:B------:R-:W-:Y:S01]  /*52b0*/  LOP3.LUT R0, R0, 0x7f800000, RZ, 0xfc, !PT ;  /* 0x7f80000000007812 */ /* 0x000fe200078efcff */
[----:B------:R-:W-:Y:S06]  /*52c0*/  BRA `(.L_x_109) ;  /* 0x0000000000147947 */ /* 0x000fec0003800000 */
.L_x_103:
[----:B------:R-:W-:Y:S01]  /*52d0*/  LOP3.LUT R0, R15, 0x80000000, R0, 0x48, !PT ;  /* 0x800000000f007812 */ /* 0x000fe200078e4800 */
[----:B------:R-:W-:Y:S06]  /*52e0*/  BRA `(.L_x_109) ;  /* 0x00000000000c7947 */ /* 0x000fec0003800000 */
.L_x_102:
[----:B------:R-:W0:Y:S01]  /*52f0*/  MUFU.RSQ R0, -QNAN ;  /* 0xffc0000000007908 */ /* 0x000e220000001400 */
[----:B------:R-:W-:Y:S05]  /*5300*/  BRA `(.L_x_109) ;  /* 0x0000000000047947 */ /* 0x000fea0003800000 */
.L_x_101:
[----:B------:R-:W-:-:S07]  /*5310*/  FADD.FTZ R0, R0, R3 ;  /* 0x0000000300007221 */ /* 0x000fce0000010000 */
.L_x_109:
[----:B------:R-:W-:Y:S05]  /*5320*/  BSYNC.RECONVERGENT B2 ;  /* 0x0000000000027941 */ /* 0x000fea0003800200 */
.L_x_99:
[----:B------:R-:W-:-:S04]  /*5330*/  HFMA2 R11, -RZ, RZ, 0, 0 ;  /* 0x00000000ff0b7431 */ /* 0x000fc800000001ff */
[----:B0-----:R-:W-:Y:S05]  /*5340*/  RET.REL.NODEC R10 `(_Z6kernelILi128EEvPfS0_S0_l) ;  /* 0xffffffac0a2c7950 */ /* 0x001fea0003c3ffff */
.L_x_110:
[----:B------:R-:W-:-:S00]  /*5350*/  BRA `(.L_x_110) ;  /* 0xfffffffc00fc7947 */ /* 0x000fc0000383ffff */
[----:B------:R-:W-:-:S00]  /*5360*/  NOP ;  /* 0x0000000000007918 */ /* 0x000fc00000000000 */
        /* <DEDUP_REMOVED lines=9> */
.L_x_112:


//--------------------- .nv.global.init           --------------------------
	.section	.nv.global.init,"aw",@progbits
	.align	4
.nv.global.init:
	.type		mrg32k3aM1SubSeq,@object
	.size		mrg32k3aM1SubSeq,(mrg32k3aM2SubSeq - mrg32k3aM1SubSeq)
mrg32k3aM1SubSeq:
        /*0000*/ 	.byte	0x0b, 0xcc, 0xee, 0x04, 0x73, 0x29, 0x8b, 0x6f, 0xf6, 0x53, 0x03, 0xf6, 0x23, 0xf6, 0xea, 0xda
        /* <DEDUP_REMOVED lines=125> */
	.type		mrg32k3aM2SubSeq,@object
	.size		mrg32k3aM2SubSeq,(mrg32k3aM1 - mrg32k3aM2SubSeq)
mrg32k3aM2SubSeq:
        /* <DEDUP_REMOVED lines=126> */
	.type		mrg32k3aM1,@object
	.size		mrg32k3aM1,(mrg32k3aM1Seq - mrg32k3aM1)
mrg32k3aM1:
        /* <DEDUP_REMOVED lines=144> */
	.type		mrg32k3aM1Seq,@object
	.size		mrg32k3aM1Seq,(mrg32k3aM2 - mrg32k3aM1Seq)
mrg32k3aM1Seq:
        /* <DEDUP_REMOVED lines=144> */
	.type		mrg32k3aM2,@object
	.size		mrg32k3aM2,(mrg32k3aM2Seq - mrg32k3aM2)
mrg32k3aM2:
        /* <DEDUP_REMOVED lines=144> */
	.type		mrg32k3aM2Seq,@object
	.size		mrg32k3aM2Seq,(precalc_xorwow_matrix - mrg32k3aM2Seq)
mrg32k3aM2Seq:
        /* <DEDUP_REMOVED lines=144> */
	.type		precalc_xorwow_matrix,@object
	.size		precalc_xorwow_matrix,(precalc_xorwow_offset_matrix - precalc_xorwow_matrix)
precalc_xorwow_matrix:
        /* <DEDUP_REMOVED lines=6400> */
	.type		precalc_xorwow_offset_matrix,@object
	.size		precalc_xorwow_offset_matrix,(.L_1 - precalc_xorwow_offset_matrix)
precalc_xorwow_offset_matrix:
        /* <DEDUP_REMOVED lines=6400> */
.L_1:


//--------------------- .nv.shared._Z6kernelILi128EEvPfS0_S0_l --------------------------
	.section	.nv.shared._Z6kernelILi128EEvPfS0_S0_l,"aw",@nobits
	.sectionflags	@""
	.align	4
.nv.shared._Z6kernelILi128EEvPfS0_S0_l:
	.zero		2621


//--------------------- .nv.shared.reserved.0     --------------------------
	.section	.nv.shared.reserved.0,"aw",@nobits
	.weak		__nv_reservedSMEM_offset_0_alias
	.size		__nv_reservedSMEM_offset_0_alias, 0, 64
	.other		__nv_reservedSMEM_offset_0_alias,@"STO_CUDA_RESERVED_SHARED STV_DEFAULT"
__nv_reservedSMEM_offset_0_alias:
	.zero		0
	.zero		64


//--------------------- .nv.constant0._Z6kernelILi128EEvPfS0_S0_l --------------------------
	.section	.nv.constant0._Z6kernelILi128EEvPfS0_S0_l,"a",@progbits
	.sectionflags	@""
	.align	4
.nv.constant0._Z6kernelILi128EEvPfS0_S0_l:
	.zero		928


//--------------------- SYMBOLS --------------------------

	.type		.nv.reservedSmem.offset0,@object
	.size		.nv.reservedSmem.offset0,0x4
	.type		.nv.reservedSmem.cap,@object
	.size		.nv.reservedSmem.cap,0x4
